//
// Generated by NVIDIA NVVM Compiler
//
// Compiler Build ID: CL-36424714
// Cuda compilation tools, release 13.0, V13.0.88
// Based on NVVM 20.0.0
//

.version 9.0
.target sm_100
.address_size 64

	// .globl	_Z20passo_bool_10_parte1P10ulonglong3S0_y

.visible .entry _Z20passo_bool_10_parte1P10ulonglong3S0_y(
	.param .u64 .ptr .align 1 _Z20passo_bool_10_parte1P10ulonglong3S0_y_param_0,
	.param .u64 .ptr .align 1 _Z20passo_bool_10_parte1P10ulonglong3S0_y_param_1,
	.param .u64 _Z20passo_bool_10_parte1P10ulonglong3S0_y_param_2
)
{
	.reg .pred 	%p<2>;
	.reg .b32 	%r<9>;
	.reg .b64 	%rd<141>;

	ld.param.u64 	%rd3, [_Z20passo_bool_10_parte1P10ulonglong3S0_y_param_2];
	mov.u32 	%r1, %tid.x;
	mov.u32 	%r2, %ctaid.x;
	mov.u32 	%r3, %ntid.x;
	mad.lo.s32 	%r4, %r2, %r3, %r1;
	cvt.u64.u32 	%rd4, %r4;
	setp.le.u64 	%p1, %rd3, %rd4;
	@%p1 bra 	$L__BB0_2;
	ld.param.u64 	%rd140, [_Z20passo_bool_10_parte1P10ulonglong3S0_y_param_1];
	ld.param.u64 	%rd139, [_Z20passo_bool_10_parte1P10ulonglong3S0_y_param_0];
	cvta.to.global.u64 	%rd5, %rd139;
	cvta.to.global.u64 	%rd6, %rd140;
	mov.u32 	%r5, %ctaid.x;
	mov.u32 	%r6, %ntid.x;
	mov.u32 	%r7, %tid.x;
	mad.lo.s32 	%r8, %r5, %r6, %r7;
	mul.wide.u32 	%rd7, %r8, 24;
	add.s64 	%rd8, %rd5, %rd7;
	ld.global.u64 	%rd9, [%rd8];
	not.b64 	%rd10, %rd9;
	shr.u64 	%rd11, %rd9, 41;
	shr.u64 	%rd12, %rd9, 20;
	shr.u64 	%rd13, %rd9, 13;
	and.b64  	%rd14, %rd13, 2;
	or.b64  	%rd15, %rd12, %rd11;
	shr.u64 	%rd16, %rd9, 15;
	and.b64  	%rd17, %rd16, 4;
	shl.b64 	%rd18, %rd9, 3;
	and.b64  	%rd19, %rd18, 8;
	shr.u64 	%rd20, %rd9, 6;
	shr.u64 	%rd21, %rd9, 7;
	not.b64 	%rd22, %rd21;
	and.b64  	%rd23, %rd20, %rd22;
	shr.u64 	%rd24, %rd9, 5;
	not.b64 	%rd25, %rd24;
	and.b64  	%rd26, %rd25, 1;
	and.b64  	%rd27, %rd23, %rd26;
	shr.u64 	%rd28, %rd9, 57;
	and.b64  	%rd29, %rd28, %rd22;
	and.b64  	%rd30, %rd29, %rd26;
	shl.b64 	%rd31, %rd30, 4;
	or.b64  	%rd32, %rd31, %rd27;
	shr.u64 	%rd33, %rd9, 61;
	not.b64 	%rd34, %rd28;
	and.b64  	%rd35, %rd33, %rd34;
	shr.u64 	%rd36, %rd9, 3;
	not.b64 	%rd37, %rd36;
	and.b64  	%rd38, %rd37, 1;
	and.b64  	%rd39, %rd35, %rd38;
	shr.u64 	%rd40, %rd9, 59;
	and.b64  	%rd41, %rd40, %rd34;
	and.b64  	%rd42, %rd41, %rd38;
	shl.b64 	%rd43, %rd42, 5;
	or.b64  	%rd44, %rd43, %rd39;
	shr.u64 	%rd45, %rd9, 49;
	and.b64  	%rd46, %rd22, 1;
	or.b64  	%rd47, %rd45, %rd16;
	and.b64  	%rd48, %rd47, %rd25;
	and.b64  	%rd49, %rd48, %rd46;
	shr.u64 	%rd50, %rd9, 23;
	and.b64  	%rd51, %rd50, %rd25;
	and.b64  	%rd52, %rd51, %rd46;
	shl.b64 	%rd53, %rd52, 6;
	or.b64  	%rd54, %rd53, %rd49;
	shr.u64 	%rd55, %rd9, 4;
	or.b64  	%rd56, %rd36, %rd55;
	not.b64 	%rd57, %rd56;
	and.b64  	%rd58, %rd33, %rd57;
	and.b64  	%rd59, %rd34, 1;
	and.b64  	%rd60, %rd58, %rd59;
	and.b64  	%rd61, %rd40, %rd57;
	and.b64  	%rd62, %rd61, %rd59;
	shl.b64 	%rd63, %rd62, 7;
	or.b64  	%rd64, %rd63, %rd60;
	shr.u64 	%rd65, %rd9, 55;
	not.b64 	%rd66, %rd65;
	and.b64  	%rd67, %rd66, 1;
	and.b64  	%rd68, %rd67, %rd13;
	shl.b64 	%rd69, %rd68, 8;
	shr.u64 	%rd70, %rd9, 12;
	shr.u64 	%rd71, %rd9, 56;
	not.b64 	%rd72, %rd71;
	and.b64  	%rd73, %rd70, %rd72;
	and.b64  	%rd74, %rd73, %rd67;
	shl.b64 	%rd75, %rd74, 9;
	shr.u64 	%rd76, %rd9, 2;
	and.b64  	%rd77, %rd76, 1024;
	shr.u64 	%rd78, %rd9, 51;
	and.b64  	%rd79, %rd78, 2048;
	shr.u64 	%rd80, %rd9, 38;
	shr.u64 	%rd81, %rd9, 9;
	and.b64  	%rd82, %rd81, 4096;
	shr.u64 	%rd83, %rd9, 25;
	and.b64  	%rd84, %rd83, 8192;
	shr.u64 	%rd85, %rd9, 52;
	not.b64 	%rd86, %rd85;
	and.b64  	%rd87, %rd86, 1;
	and.b64  	%rd88, %rd87, %rd16;
	shr.u64 	%rd89, %rd9, 16;
	and.b64  	%rd90, %rd87, %rd89;
	shl.b64 	%rd91, %rd90, 14;
	or.b64  	%rd92, %rd91, %rd88;
	shr.u64 	%rd93, %rd9, 24;
	shr.u64 	%rd94, %rd9, 22;
	not.b64 	%rd95, %rd94;
	and.b64  	%rd96, %rd95, %rd93;
	and.b64  	%rd97, %rd96, %rd50;
	shl.b64 	%rd98, %rd97, 15;
	and.b64  	%rd99, %rd98, 32768;
	shr.u64 	%rd100, %rd9, 18;
	and.b64  	%rd101, %rd10, %rd86;
	and.b64  	%rd102, %rd101, %rd100;
	shl.b64 	%rd103, %rd102, 16;
	and.b64  	%rd104, %rd103, 65536;
	and.b64  	%rd105, %rd18, 131072;
	and.b64  	%rd106, %rd100, 262144;
	shl.b64 	%rd107, %rd9, 18;
	and.b64  	%rd108, %rd107, 524288;
	shl.b64 	%rd109, %rd9, 6;
	or.b64  	%rd110, %rd45, %rd109;
	and.b64  	%rd111, %rd110, 1048577;
	or.b64  	%rd112, %rd111, %rd106;
	or.b64  	%rd113, %rd112, %rd105;
	or.b64  	%rd114, %rd113, %rd82;
	or.b64  	%rd115, %rd114, %rd79;
	or.b64  	%rd116, %rd115, %rd77;
	or.b64  	%rd117, %rd116, %rd17;
	or.b64  	%rd118, %rd117, %rd19;
	or.b64  	%rd119, %rd118, %rd14;
	or.b64  	%rd120, %rd119, %rd84;
	or.b64  	%rd121, %rd120, %rd108;
	or.b64  	%rd122, %rd80, %rd15;
	or.b64  	%rd123, %rd122, %rd9;
	and.b64  	%rd124, %rd123, 1;
	or.b64  	%rd125, %rd121, %rd124;
	or.b64  	%rd126, %rd125, %rd69;
	or.b64  	%rd127, %rd126, %rd75;
	or.b64  	%rd128, %rd127, %rd104;
	or.b64  	%rd129, %rd128, %rd32;
	or.b64  	%rd130, %rd129, %rd44;
	or.b64  	%rd131, %rd130, %rd54;
	or.b64  	%rd132, %rd131, %rd64;
	or.b64  	%rd133, %rd132, %rd92;
	or.b64  	%rd134, %rd133, %rd99;
	xor.b64  	%rd135, %rd134, 8;
	add.s64 	%rd136, %rd6, %rd7;
	ld.global.u64 	%rd137, [%rd136];
	or.b64  	%rd138, %rd135, %rd137;
	st.global.u64 	[%rd136], %rd138;
$L__BB0_2:
	ret;

}
	// .globl	_Z20passo_bool_10_parte2P10ulonglong3S0_y
.visible .entry _Z20passo_bool_10_parte2P10ulonglong3S0_y(
	.param .u64 .ptr .align 1 _Z20passo_bool_10_parte2P10ulonglong3S0_y_param_0,
	.param .u64 .ptr .align 1 _Z20passo_bool_10_parte2P10ulonglong3S0_y_param_1,
	.param .u64 _Z20passo_bool_10_parte2P10ulonglong3S0_y_param_2
)
{
	.reg .pred 	%p<2>;
	.reg .b32 	%r<5>;
	.reg .b64 	%rd<23>;

	ld.param.u64 	%rd2, [_Z20passo_bool_10_parte2P10ulonglong3S0_y_param_0];
	ld.param.u64 	%rd3, [_Z20passo_bool_10_parte2P10ulonglong3S0_y_param_1];
	ld.param.u64 	%rd4, [_Z20passo_bool_10_parte2P10ulonglong3S0_y_param_2];
	mov.u32 	%r1, %tid.x;
	mov.u32 	%r2, %ctaid.x;
	mov.u32 	%r3, %ntid.x;
	mad.lo.s32 	%r4, %r2, %r3, %r1;
	cvt.u64.u32 	%rd1, %r4;
	setp.le.u64 	%p1, %rd4, %rd1;
	@%p1 bra 	$L__BB1_2;
	cvta.to.global.u64 	%rd5, %rd2;
	cvta.to.global.u64 	%rd6, %rd3;
	mul.lo.s64 	%rd7, %rd1, 24;
	add.s64 	%rd8, %rd5, %rd7;
	ld.global.u64 	%rd9, [%rd8];
	shr.u64 	%rd10, %rd9, 27;
	shr.u64 	%rd11, %rd9, 54;
	and.b64  	%rd12, %rd11, %rd10;
	shl.b64 	%rd13, %rd12, 40;
	and.b64  	%rd14, %rd13, 1099511627776;
	shr.u64 	%rd15, %rd9, 1;
	not.b64 	%rd16, %rd15;
	and.b64  	%rd17, %rd16, %rd9;
	and.b64  	%rd18, %rd17, 2199023255552;
	or.b64  	%rd19, %rd14, %rd18;
	add.s64 	%rd20, %rd6, %rd7;
	ld.global.u64 	%rd21, [%rd20];
	or.b64  	%rd22, %rd19, %rd21;
	st.global.u64 	[%rd20], %rd22;
$L__BB1_2:
	ret;

}
	// .globl	_Z20passo_bool_10_parte3P10ulonglong3S0_y
.visible .entry _Z20passo_bool_10_parte3P10ulonglong3S0_y(
	.param .u64 .ptr .align 1 _Z20passo_bool_10_parte3P10ulonglong3S0_y_param_0,
	.param .u64 .ptr .align 1 _Z20passo_bool_10_parte3P10ulonglong3S0_y_param_1,
	.param .u64 _Z20passo_bool_10_parte3P10ulonglong3S0_y_param_2
)
{
	.reg .pred 	%p<2>;
	.reg .b32 	%r<5>;
	.reg .b64 	%rd<84>;

	ld.param.u64 	%rd2, [_Z20passo_bool_10_parte3P10ulonglong3S0_y_param_0];
	ld.param.u64 	%rd3, [_Z20passo_bool_10_parte3P10ulonglong3S0_y_param_1];
	ld.param.u64 	%rd4, [_Z20passo_bool_10_parte3P10ulonglong3S0_y_param_2];
	mov.u32 	%r1, %tid.x;
	mov.u32 	%r2, %ctaid.x;
	mov.u32 	%r3, %ntid.x;
	mad.lo.s32 	%r4, %r2, %r3, %r1;
	cvt.u64.u32 	%rd1, %r4;
	setp.le.u64 	%p1, %rd4, %rd1;
	@%p1 bra 	$L__BB2_2;
	cvta.to.global.u64 	%rd5, %rd2;
	cvta.to.global.u64 	%rd6, %rd3;
	mul.lo.s64 	%rd7, %rd1, 24;
	add.s64 	%rd8, %rd5, %rd7;
	ld.global.u64 	%rd9, [%rd8];
	ld.global.u64 	%rd10, [%rd8+8];
	shr.u64 	%rd11, %rd9, 57;
	shr.u64 	%rd12, %rd9, 38;
	not.b64 	%rd13, %rd12;
	shr.u64 	%rd14, %rd9, 32;
	or.b64  	%rd15, %rd14, %rd9;
	or.b64  	%rd16, %rd15, %rd12;
	not.b64 	%rd17, %rd16;
	shr.u64 	%rd18, %rd9, 9;
	and.b64  	%rd19, %rd18, 1;
	xor.b64  	%rd20, %rd19, 1;
	and.b64  	%rd21, %rd20, %rd17;
	and.b64  	%rd22, %rd21, %rd11;
	shl.b64 	%rd23, %rd22, 55;
	or.b64  	%rd24, %rd18, %rd9;
	not.b64 	%rd25, %rd24;
	and.b64  	%rd26, %rd13, %rd25;
	and.b64  	%rd27, %rd26, %rd11;
	shl.b64 	%rd28, %rd27, 56;
	and.b64  	%rd29, %rd28, 72057594037927936;
	or.b64  	%rd30, %rd23, %rd29;
	shr.u64 	%rd31, %rd9, 19;
	shr.u64 	%rd32, %rd9, 43;
	and.b64  	%rd33, %rd32, 1;
	and.b64  	%rd34, %rd33, %rd14;
	xor.b64  	%rd35, %rd34, 1;
	and.b64  	%rd36, %rd35, %rd31;
	shr.u64 	%rd37, %rd9, 30;
	not.b64 	%rd38, %rd37;
	and.b64  	%rd39, %rd35, %rd37;
	shl.b64 	%rd40, %rd39, 57;
	or.b64  	%rd41, %rd40, %rd36;
	or.b64  	%rd42, %rd30, %rd41;
	shl.b64 	%rd43, %rd9, 32;
	and.b64  	%rd44, %rd43, 288230376151711744;
	shr.u64 	%rd45, %rd9, 61;
	shr.u64 	%rd46, %rd9, 58;
	shr.u64 	%rd47, %rd10, 2;
	or.b64  	%rd48, %rd45, %rd47;
	or.b64  	%rd49, %rd48, %rd46;
	and.b64  	%rd50, %rd49, 1;
	and.b64  	%rd51, %rd33, %rd46;
	shl.b64 	%rd52, %rd51, 59;
	or.b64  	%rd53, %rd50, %rd52;
	shr.u64 	%rd54, %rd9, 10;
	and.b64  	%rd55, %rd19, %rd54;
	shr.u64 	%rd56, %rd9, 8;
	and.b64  	%rd57, %rd54, %rd56;
	and.b64  	%rd58, %rd57, %rd19;
	shl.b64 	%rd59, %rd58, 60;
	or.b64  	%rd60, %rd59, %rd55;
	shr.u64 	%rd61, %rd9, 29;
	shr.u64 	%rd62, %rd9, 48;
	shr.u64 	%rd63, %rd9, 28;
	shr.u64 	%rd64, %rd9, 26;
	not.b64 	%rd65, %rd64;
	and.b64  	%rd66, %rd38, %rd65;
	and.b64  	%rd67, %rd66, %rd63;
	and.b64  	%rd68, %rd67, %rd62;
	and.b64  	%rd69, %rd68, %rd61;
	and.b64  	%rd70, %rd61, %rd62;
	and.b64  	%rd71, %rd70, %rd63;
	shl.b64 	%rd72, %rd71, 61;
	or.b64  	%rd73, %rd69, %rd72;
	and.b64  	%rd74, %rd73, 2305843009213693953;
	and.b64  	%rd75, %rd9, 4611686018427387904;
	add.s64 	%rd76, %rd6, %rd7;
	ld.global.u64 	%rd77, [%rd76];
	or.b64  	%rd78, %rd44, %rd75;
	or.b64  	%rd79, %rd78, %rd77;
	or.b64  	%rd80, %rd79, %rd53;
	or.b64  	%rd81, %rd80, %rd60;
	or.b64  	%rd82, %rd81, %rd42;
	or.b64  	%rd83, %rd82, %rd74;
	st.global.u64 	[%rd76], %rd83;
$L__BB2_2:
	ret;

}
	// .globl	_Z19passo_tlf_10_parte1P10ulonglong3S0_y
.visible .entry _Z19passo_tlf_10_parte1P10ulonglong3S0_y(
	.param .u64 .ptr .align 1 _Z19passo_tlf_10_parte1P10ulonglong3S0_y_param_0,
	.param .u64 .ptr .align 1 _Z19passo_tlf_10_parte1P10ulonglong3S0_y_param_1,
	.param .u64 _Z19passo_tlf_10_parte1P10ulonglong3S0_y_param_2
)
{
	.reg .pred 	%p<13>;
	.reg .b32 	%r<5>;
	.reg .b64 	%rd<153>;

	ld.param.u64 	%rd4, [_Z19passo_tlf_10_parte1P10ulonglong3S0_y_param_2];
	mov.u32 	%r1, %tid.x;
	mov.u32 	%r2, %ctaid.x;
	mov.u32 	%r3, %ntid.x;
	mad.lo.s32 	%r4, %r2, %r3, %r1;
	cvt.u64.u32 	%rd1, %r4;
	setp.le.u64 	%p1, %rd4, %rd1;
	@%p1 bra 	$L__BB3_2;
	ld.param.u64 	%rd152, [_Z19passo_tlf_10_parte1P10ulonglong3S0_y_param_1];
	ld.param.u64 	%rd151, [_Z19passo_tlf_10_parte1P10ulonglong3S0_y_param_0];
	cvta.to.global.u64 	%rd5, %rd151;
	cvta.to.global.u64 	%rd6, %rd152;
	mul.lo.s64 	%rd7, %rd1, 24;
	add.s64 	%rd8, %rd5, %rd7;
	ld.global.u64 	%rd9, [%rd8];
	shr.u64 	%rd10, %rd9, 41;
	and.b64  	%rd11, %rd10, 1;
	shr.u64 	%rd12, %rd9, 20;
	shr.u64 	%rd13, %rd9, 14;
	or.b64  	%rd14, %rd12, %rd13;
	shl.b64 	%rd15, %rd14, 1;
	and.b64  	%rd16, %rd15, 2;
	shr.u64 	%rd17, %rd9, 15;
	and.b64  	%rd18, %rd17, 4;
	shr.u64 	%rd19, %rd9, 5;
	and.b64  	%rd20, %rd19, 2;
	shl.b64 	%rd21, %rd9, 56;
	shr.s64 	%rd22, %rd21, 63;
	and.b64  	%rd23, %rd22, -6;
	add.s64 	%rd24, %rd20, %rd23;
	shl.b64 	%rd25, %rd9, 58;
	shr.s64 	%rd26, %rd25, 63;
	and.b64  	%rd27, %rd26, -6;
	add.s64 	%rd28, %rd24, %rd27;
	shl.b64 	%rd29, %rd9, 6;
	shr.s64 	%rd30, %rd29, 62;
	and.b64  	%rd31, %rd30, -2;
	setp.eq.s64 	%p2, %rd28, %rd31;
	selp.b64 	%rd32, 0, 16, %p2;
	shr.u64 	%rd33, %rd9, 60;
	and.b64  	%rd34, %rd33, 2;
	shr.s64 	%rd35, %rd29, 63;
	and.b64  	%rd36, %rd35, -6;
	add.s64 	%rd37, %rd36, %rd34;
	shl.b64 	%rd38, %rd9, 60;
	shr.s64 	%rd39, %rd38, 63;
	and.b64  	%rd40, %rd39, -6;
	add.s64 	%rd41, %rd37, %rd40;
	shl.b64 	%rd42, %rd9, 4;
	shr.s64 	%rd43, %rd42, 62;
	and.b64  	%rd44, %rd43, -2;
	setp.eq.s64 	%p3, %rd41, %rd44;
	selp.b64 	%rd45, 0, 32, %p3;
	shl.b64 	%rd46, %rd9, 14;
	shr.s64 	%rd47, %rd46, 62;
	and.b64  	%rd48, %rd47, -2;
	and.b64  	%rd49, %rd26, 14;
	add.s64 	%rd50, %rd48, %rd49;
	and.b64  	%rd51, %rd22, 14;
	add.s64 	%rd52, %rd50, %rd51;
	and.b64  	%rd53, %rd17, 1;
	shr.u64 	%rd54, %rd9, 23;
	and.b64  	%rd55, %rd54, 1;
	add.s64 	%rd56, %rd53, %rd55;
	shl.b64 	%rd57, %rd56, 1;
	setp.eq.s64 	%p4, %rd57, %rd52;
	selp.b64 	%rd58, 0, 64, %p4;
	add.s64 	%rd59, %rd40, %rd34;
	shl.b64 	%rd60, %rd9, 59;
	shr.s64 	%rd61, %rd60, 63;
	and.b64  	%rd62, %rd61, -6;
	add.s64 	%rd63, %rd59, %rd62;
	add.s64 	%rd64, %rd63, %rd36;
	setp.eq.s64 	%p5, %rd64, %rd44;
	selp.b64 	%rd65, 0, 128, %p5;
	shr.u64 	%rd66, %rd9, 12;
	and.b64  	%rd67, %rd66, 2;
	shl.b64 	%rd68, %rd9, 8;
	shr.s64 	%rd69, %rd68, 62;
	and.b64  	%rd70, %rd69, -2;
	neg.s64 	%rd71, %rd70;
	setp.eq.s64 	%p6, %rd67, %rd71;
	selp.b64 	%rd72, 0, 256, %p6;
	shr.u64 	%rd73, %rd9, 11;
	and.b64  	%rd74, %rd73, 2;
	shl.b64 	%rd75, %rd9, 7;
	shr.s64 	%rd76, %rd75, 62;
	and.b64  	%rd77, %rd76, -2;
	add.s64 	%rd78, %rd74, %rd77;
	setp.eq.s64 	%p7, %rd78, %rd71;
	selp.b64 	%rd79, 0, 512, %p7;
	shr.u64 	%rd80, %rd9, 2;
	and.b64  	%rd81, %rd80, 1024;
	shr.u64 	%rd82, %rd9, 51;
	and.b64  	%rd83, %rd82, 2048;
	and.b64  	%rd84, %rd9, 1;
	shr.u64 	%rd85, %rd9, 38;
	and.b64  	%rd86, %rd85, 1;
	shr.u64 	%rd87, %rd9, 21;
	and.b64  	%rd88, %rd87, 1;
	add.s64 	%rd89, %rd88, %rd84;
	or.b64  	%rd90, %rd89, %rd86;
	setp.eq.s64 	%p8, %rd90, 0;
	selp.b64 	%rd91, 0, 4096, %p8;
	shr.u64 	%rd92, %rd9, 25;
	and.b64  	%rd93, %rd92, 8192;
	shl.b64 	%rd94, %rd9, 11;
	shr.s64 	%rd95, %rd94, 63;
	and.b64  	%rd96, %rd95, 6;
	shr.u64 	%rd97, %rd9, 16;
	and.b64  	%rd98, %rd97, 1;
	add.s64 	%rd99, %rd53, %rd98;
	shl.b64 	%rd100, %rd99, 1;
	setp.eq.s64 	%p9, %rd100, %rd96;
	selp.b64 	%rd101, 0, 16384, %p9;
	shr.u64 	%rd102, %rd9, 22;
	and.b64  	%rd103, %rd102, 2;
	and.b64  	%rd104, %rd54, 2;
	add.s64 	%rd105, %rd103, %rd104;
	shl.b64 	%rd106, %rd9, 41;
	shr.s64 	%rd107, %rd106, 62;
	and.b64  	%rd108, %rd107, -2;
	add.s64 	%rd109, %rd105, %rd108;
	setp.gt.u64 	%p10, %rd109, 3;
	selp.b64 	%rd110, 32768, 0, %p10;
	shr.u64 	%rd111, %rd9, 18;
	shr.u64 	%rd112, %rd9, 17;
	and.b64  	%rd113, %rd112, 2;
	shr.s64 	%rd114, %rd94, 62;
	and.b64  	%rd115, %rd114, -2;
	add.s64 	%rd116, %rd113, %rd115;
	setp.eq.b64 	%p11, %rd84, 1;
	selp.b64 	%rd117, 2, 0, %p11;
	setp.eq.s64 	%p12, %rd116, %rd117;
	selp.b64 	%rd118, 0, 65536, %p12;
	shl.b64 	%rd119, %rd9, 3;
	and.b64  	%rd120, %rd119, 131072;
	and.b64  	%rd121, %rd111, 262144;
	shl.b64 	%rd122, %rd9, 18;
	and.b64  	%rd123, %rd122, 524288;
	shr.u64 	%rd124, %rd9, 49;
	or.b64  	%rd125, %rd124, %rd13;
	shl.b64 	%rd126, %rd125, 20;
	and.b64  	%rd127, %rd126, 1048576;
	add.s64 	%rd128, %rd6, %rd7;
	ld.global.u64 	%rd129, [%rd128];
	or.b64  	%rd130, %rd129, %rd121;
	or.b64  	%rd131, %rd130, %rd120;
	or.b64  	%rd132, %rd131, %rd83;
	or.b64  	%rd133, %rd132, %rd81;
	or.b64  	%rd134, %rd133, %rd11;
	or.b64  	%rd135, %rd134, %rd18;
	or.b64  	%rd136, %rd135, %rd93;
	or.b64  	%rd137, %rd136, %rd123;
	or.b64  	%rd138, %rd137, %rd16;
	or.b64  	%rd139, %rd138, %rd127;
	or.b64  	%rd140, %rd139, %rd72;
	or.b64  	%rd141, %rd140, %rd79;
	or.b64  	%rd142, %rd141, %rd91;
	or.b64  	%rd143, %rd142, %rd101;
	or.b64  	%rd144, %rd143, %rd118;
	or.b64  	%rd145, %rd144, %rd32;
	or.b64  	%rd146, %rd145, %rd45;
	or.b64  	%rd147, %rd146, %rd58;
	or.b64  	%rd148, %rd147, %rd110;
	or.b64  	%rd149, %rd148, %rd65;
	or.b64  	%rd150, %rd149, 8;
	st.global.u64 	[%rd128], %rd150;
$L__BB3_2:
	ret;

}
	// .globl	_Z19passo_tlf_10_parte2P10ulonglong3S0_y
.visible .entry _Z19passo_tlf_10_parte2P10ulonglong3S0_y(
	.param .u64 .ptr .align 1 _Z19passo_tlf_10_parte2P10ulonglong3S0_y_param_0,
	.param .u64 .ptr .align 1 _Z19passo_tlf_10_parte2P10ulonglong3S0_y_param_1,
	.param .u64 _Z19passo_tlf_10_parte2P10ulonglong3S0_y_param_2
)
{


	ret;

}
	// .globl	_Z19passo_tlf_10_parte3P10ulonglong3S0_y
.visible .entry _Z19passo_tlf_10_parte3P10ulonglong3S0_y(
	.param .u64 .ptr .align 1 _Z19passo_tlf_10_parte3P10ulonglong3S0_y_param_0,
	.param .u64 .ptr .align 1 _Z19passo_tlf_10_parte3P10ulonglong3S0_y_param_1,
	.param .u64 _Z19passo_tlf_10_parte3P10ulonglong3S0_y_param_2
)
{


	ret;

}
	// .globl	_Z13passo_bool_11P10ulonglong3S0_y
.visible .entry _Z13passo_bool_11P10ulonglong3S0_y(
	.param .u64 .ptr .align 1 _Z13passo_bool_11P10ulonglong3S0_y_param_0,
	.param .u64 .ptr .align 1 _Z13passo_bool_11P10ulonglong3S0_y_param_1,
	.param .u64 _Z13passo_bool_11P10ulonglong3S0_y_param_2
)
{


	ret;

}
	// .globl	_Z12passo_tlf_11P10ulonglong3S0_y
.visible .entry _Z12passo_tlf_11P10ulonglong3S0_y(
	.param .u64 .ptr .align 1 _Z12passo_tlf_11P10ulonglong3S0_y_param_0,
	.param .u64 .ptr .align 1 _Z12passo_tlf_11P10ulonglong3S0_y_param_1,
	.param .u64 _Z12passo_tlf_11P10ulonglong3S0_y_param_2
)
{


	ret;

}
	// .globl	_Z13passo_bool_12P10ulonglong3S0_y
.visible .entry _Z13passo_bool_12P10ulonglong3S0_y(
	.param .u64 .ptr .align 1 _Z13passo_bool_12P10ulonglong3S0_y_param_0,
	.param .u64 .ptr .align 1 _Z13passo_bool_12P10ulonglong3S0_y_param_1,
	.param .u64 _Z13passo_bool_12P10ulonglong3S0_y_param_2
)
{


	ret;

}
	// .globl	_Z12passo_tlf_12P10ulonglong3S0_y
.visible .entry _Z12passo_tlf_12P10ulonglong3S0_y(
	.param .u64 .ptr .align 1 _Z12passo_tlf_12P10ulonglong3S0_y_param_0,
	.param .u64 .ptr .align 1 _Z12passo_tlf_12P10ulonglong3S0_y_param_1,
	.param .u64 _Z12passo_tlf_12P10ulonglong3S0_y_param_2
)
{


	ret;

}
	// .globl	_Z13passo_bool_13P10ulonglong3S0_y
.visible .entry _Z13passo_bool_13P10ulonglong3S0_y(
	.param .u64 .ptr .align 1 _Z13passo_bool_13P10ulonglong3S0_y_param_0,
	.param .u64 .ptr .align 1 _Z13passo_bool_13P10ulonglong3S0_y_param_1,
	.param .u64 _Z13passo_bool_13P10ulonglong3S0_y_param_2
)
{


	ret;

}
	// .globl	_Z12passo_tlf_13P10ulonglong3S0_y
.visible .entry _Z12passo_tlf_13P10ulonglong3S0_y(
	.param .u64 .ptr .align 1 _Z12passo_tlf_13P10ulonglong3S0_y_param_0,
	.param .u64 .ptr .align 1 _Z12passo_tlf_13P10ulonglong3S0_y_param_1,
	.param .u64 _Z12passo_tlf_13P10ulonglong3S0_y_param_2
)
{


	ret;

}
	// .globl	_Z13passo_bool_14P10ulonglong3S0_y
.visible .entry _Z13passo_bool_14P10ulonglong3S0_y(
	.param .u64 .ptr .align 1 _Z13passo_bool_14P10ulonglong3S0_y_param_0,
	.param .u64 .ptr .align 1 _Z13passo_bool_14P10ulonglong3S0_y_param_1,
	.param .u64 _Z13passo_bool_14P10ulonglong3S0_y_param_2
)
{


	ret;

}
	// .globl	_Z12passo_tlf_14P10ulonglong3S0_y
.visible .entry _Z12passo_tlf_14P10ulonglong3S0_y(
	.param .u64 .ptr .align 1 _Z12passo_tlf_14P10ulonglong3S0_y_param_0,
	.param .u64 .ptr .align 1 _Z12passo_tlf_14P10ulonglong3S0_y_param_1,
	.param .u64 _Z12passo_tlf_14P10ulonglong3S0_y_param_2
)
{


	ret;

}
	// .globl	_Z13passo_bool_15P10ulonglong3S0_y
.visible .entry _Z13passo_bool_15P10ulonglong3S0_y(
	.param .u64 .ptr .align 1 _Z13passo_bool_15P10ulonglong3S0_y_param_0,
	.param .u64 .ptr .align 1 _Z13passo_bool_15P10ulonglong3S0_y_param_1,
	.param .u64 _Z13passo_bool_15P10ulonglong3S0_y_param_2
)
{


	ret;

}
	// .globl	_Z12passo_tlf_15P10ulonglong3S0_y
.visible .entry _Z12passo_tlf_15P10ulonglong3S0_y(
	.param .u64 .ptr .align 1 _Z12passo_tlf_15P10ulonglong3S0_y_param_0,
	.param .u64 .ptr .align 1 _Z12passo_tlf_15P10ulonglong3S0_y_param_1,
	.param .u64 _Z12passo_tlf_15P10ulonglong3S0_y_param_2
)
{


	ret;

}
	// .globl	_Z13passo_bool_17P10ulonglong3S0_y
.visible .entry _Z13passo_bool_17P10ulonglong3S0_y(
	.param .u64 .ptr .align 1 _Z13passo_bool_17P10ulonglong3S0_y_param_0,
	.param .u64 .ptr .align 1 _Z13passo_bool_17P10ulonglong3S0_y_param_1,
	.param .u64 _Z13passo_bool_17P10ulonglong3S0_y_param_2
)
{


	ret;

}
	// .globl	_Z12passo_tlf_17P10ulonglong3S0_y
.visible .entry _Z12passo_tlf_17P10ulonglong3S0_y(
	.param .u64 .ptr .align 1 _Z12passo_tlf_17P10ulonglong3S0_y_param_0,
	.param .u64 .ptr .align 1 _Z12passo_tlf_17P10ulonglong3S0_y_param_1,
	.param .u64 _Z12passo_tlf_17P10ulonglong3S0_y_param_2
)
{


	ret;

}
	// .globl	_Z13passo_bool_18P10ulonglong3S0_y
.visible .entry _Z13passo_bool_18P10ulonglong3S0_y(
	.param .u64 .ptr .align 1 _Z13passo_bool_18P10ulonglong3S0_y_param_0,
	.param .u64 .ptr .align 1 _Z13passo_bool_18P10ulonglong3S0_y_param_1,
	.param .u64 _Z13passo_bool_18P10ulonglong3S0_y_param_2
)
{


	ret;

}
	// .globl	_Z12passo_tlf_18P10ulonglong3S0_y
.visible .entry _Z12passo_tlf_18P10ulonglong3S0_y(
	.param .u64 .ptr .align 1 _Z12passo_tlf_18P10ulonglong3S0_y_param_0,
	.param .u64 .ptr .align 1 _Z12passo_tlf_18P10ulonglong3S0_y_param_1,
	.param .u64 _Z12passo_tlf_18P10ulonglong3S0_y_param_2
)
{


	ret;

}


// ===== COMPILED SASS (sm_100) =====

	.target	sm_100

	.elftype	@"ET_EXEC"


//--------------------- .note.nv.tkinfo           --------------------------
	.section	.note.nv.tkinfo,"",@"SHT_NOTE"
	.sectionflags	@"SHF_NOTE_NV_TKINFO"
	.tkinfo
        /*0018*/ 	.word	0x00000002
        /*0030*/ 	.string	""
        /*0030*/ 	.string	"ptxas"
        /*0030*/ 	.string	"Cuda compilation tools, release 13.0, V13.0.88"
        /*0030*/ 	.string	"Build cuda_13.0.r13.0/compiler.36424714_0"
        /*0030*/ 	.string	"-arch sm_100 -m 64 "



//--------------------- .note.nv.cuinfo           --------------------------
	.section	.note.nv.cuinfo,"",@"SHT_NOTE"
	.sectionflags	@"SHF_NOTE_NV_CUINFO"
        /*0018*/ 	.short	0x0002
        /*001a*/ 	.short	0x0064
        /*001c*/ 	.short	0x0082
	.zero		2


//--------------------- .nv.info                  --------------------------
	.section	.nv.info,"",@"SHT_CUDA_INFO"
	.align	4


	//----- nvinfo : EIATTR_REGCOUNT
	.align		4
        /*0000*/ 	.byte	0x04, 0x2f
        /*0002*/ 	.short	(.L_1 - .L_0)
	.align		4
.L_0:
        /*0004*/ 	.word	index@(_Z20passo_bool_10_parte1P10ulonglong3S0_y)
        /*0008*/ 	.word	0x0000001e


	//----- nvinfo : EIATTR_FRAME_SIZE
	.align		4
.L_1:
        /*000c*/ 	.byte	0x04, 0x11
        /*000e*/ 	.short	(.L_3 - .L_2)
	.align		4
.L_2:
        /*0010*/ 	.word	index@(_Z20passo_bool_10_parte1P10ulonglong3S0_y)
        /*0014*/ 	.word	0x00000000


	//----- nvinfo : EIATTR_REGCOUNT
	.align		4
.L_3:
        /*0018*/ 	.byte	0x04, 0x2f
        /*001a*/ 	.short	(.L_5 - .L_4)
	.align		4
.L_4:
        /*001c*/ 	.word	index@(_Z20passo_bool_10_parte2P10ulonglong3S0_y)
        /*0020*/ 	.word	0x0000000e


	//----- nvinfo : EIATTR_FRAME_SIZE
	.align		4
.L_5:
        /*0024*/ 	.byte	0x04, 0x11
        /*0026*/ 	.short	(.L_7 - .L_6)
	.align		4
.L_6:
        /*0028*/ 	.word	index@(_Z20passo_bool_10_parte2P10ulonglong3S0_y)
        /*002c*/ 	.word	0x00000000


	//----- nvinfo : EIATTR_REGCOUNT
	.align		4
.L_7:
        /*0030*/ 	.byte	0x04, 0x2f
        /*0032*/ 	.short	(.L_9 - .L_8)
	.align		4
.L_8:
        /*0034*/ 	.word	index@(_Z20passo_bool_10_parte3P10ulonglong3S0_y)
        /*0038*/ 	.word	0x0000001c


	//----- nvinfo : EIATTR_FRAME_SIZE
	.align		4
.L_9:
        /*003c*/ 	.byte	0x04, 0x11
        /*003e*/ 	.short	(.L_11 - .L_10)
	.align		4
.L_10:
        /*0040*/ 	.word	index@(_Z20passo_bool_10_parte3P10ulonglong3S0_y)
        /*0044*/ 	.word	0x00000000


	//----- nvinfo : EIATTR_REGCOUNT
	.align		4
.L_11:
        /*0048*/ 	.byte	0x04, 0x2f
        /*004a*/ 	.short	(.L_13 - .L_12)
	.align		4
.L_12:
        /*004c*/ 	.word	index@(_Z19passo_tlf_10_parte1P10ulonglong3S0_y)
        /*0050*/ 	.word	0x0000001c


	//----- nvinfo : EIATTR_FRAME_SIZE
	.align		4
.L_13:
        /*0054*/ 	.byte	0x04, 0x11
        /*0056*/ 	.short	(.L_15 - .L_14)
	.align		4
.L_14:
        /*0058*/ 	.word	index@(_Z19passo_tlf_10_parte1P10ulonglong3S0_y)
        /*005c*/ 	.word	0x00000000


	//----- nvinfo : EIATTR_REGCOUNT
	.align		4
.L_15:
        /*0060*/ 	.byte	0x04, 0x2f
        /*0062*/ 	.short	(.L_17 - .L_16)
	.align		4
.L_16:
        /*0064*/ 	.word	index@(_Z19passo_tlf_10_parte2P10ulonglong3S0_y)
        /*0068*/ 	.word	0x00000004


	//----- nvinfo : EIATTR_FRAME_SIZE
	.align		4
.L_17:
        /*006c*/ 	.byte	0x04, 0x11
        /*006e*/ 	.short	(.L_19 - .L_18)
	.align		4
.L_18:
        /*0070*/ 	.word	index@(_Z19passo_tlf_10_parte2P10ulonglong3S0_y)
        /*0074*/ 	.word	0x00000000


	//----- nvinfo : EIATTR_REGCOUNT
	.align		4
.L_19:
        /*0078*/ 	.byte	0x04, 0x2f
        /*007a*/ 	.short	(.L_21 - .L_20)
	.align		4
.L_20:
        /*007c*/ 	.word	index@(_Z19passo_tlf_10_parte3P10ulonglong3S0_y)
        /*0080*/ 	.word	0x00000004


	//----- nvinfo : EIATTR_FRAME_SIZE
	.align		4
.L_21:
        /*0084*/ 	.byte	0x04, 0x11
        /*0086*/ 	.short	(.L_23 - .L_22)
	.align		4
.L_22:
        /*0088*/ 	.word	index@(_Z19passo_tlf_10_parte3P10ulonglong3S0_y)
        /*008c*/ 	.word	0x00000000


	//----- nvinfo : EIATTR_REGCOUNT
	.align		4
.L_23:
        /*0090*/ 	.byte	0x04, 0x2f
        /*0092*/ 	.short	(.L_25 - .L_24)
	.align		4
.L_24:
        /*0094*/ 	.word	index@(_Z13passo_bool_11P10ulonglong3S0_y)
        /*0098*/ 	.word	0x00000004


	//----- nvinfo : EIATTR_FRAME_SIZE
	.align		4
.L_25:
        /*009c*/ 	.byte	0x04, 0x11
        /*009e*/ 	.short	(.L_27 - .L_26)
	.align		4
.L_26:
        /*00a0*/ 	.word	index@(_Z13passo_bool_11P10ulonglong3S0_y)
        /*00a4*/ 	.word	0x00000000


	//----- nvinfo : EIATTR_REGCOUNT
	.align		4
.L_27:
        /*00a8*/ 	.byte	0x04, 0x2f
        /*00aa*/ 	.short	(.L_29 - .L_28)
	.align		4
.L_28:
        /*00ac*/ 	.word	index@(_Z12passo_tlf_11P10ulonglong3S0_y)
        /*00b0*/ 	.word	0x00000004


	//----- nvinfo : EIATTR_FRAME_SIZE
	.align		4
.L_29:
        /*00b4*/ 	.byte	0x04, 0x11
        /*00b6*/ 	.short	(.L_31 - .L_30)
	.align		4
.L_30:
        /*00b8*/ 	.word	index@(_Z12passo_tlf_11P10ulonglong3S0_y)
        /*00bc*/ 	.word	0x00000000


	//----- nvinfo : EIATTR_REGCOUNT
	.align		4
.L_31:
        /*00c0*/ 	.byte	0x04, 0x2f
        /*00c2*/ 	.short	(.L_33 - .L_32)
	.align		4
.L_32:
        /*00c4*/ 	.word	index@(_Z13passo_bool_12P10ulonglong3S0_y)
        /*00c8*/ 	.word	0x00000004


	//----- nvinfo : EIATTR_FRAME_SIZE
	.align		4
.L_33:
        /*00cc*/ 	.byte	0x04, 0x11
        /*00ce*/ 	.short	(.L_35 - .L_34)
	.align		4
.L_34:
        /*00d0*/ 	.word	index@(_Z13passo_bool_12P10ulonglong3S0_y)
        /*00d4*/ 	.word	0x00000000


	//----- nvinfo : EIATTR_REGCOUNT
	.align		4
.L_35:
        /*00d8*/ 	.byte	0x04, 0x2f
        /*00da*/ 	.short	(.L_37 - .L_36)
	.align		4
.L_36:
        /*00dc*/ 	.word	index@(_Z12passo_tlf_12P10ulonglong3S0_y)
        /*00e0*/ 	.word	0x00000004


	//----- nvinfo : EIATTR_FRAME_SIZE
	.align		4
.L_37:
        /*00e4*/ 	.byte	0x04, 0x11
        /*00e6*/ 	.short	(.L_39 - .L_38)
	.align		4
.L_38:
        /*00e8*/ 	.word	index@(_Z12passo_tlf_12P10ulonglong3S0_y)
        /*00ec*/ 	.word	0x00000000


	//----- nvinfo : EIATTR_REGCOUNT
	.align		4
.L_39:
        /*00f0*/ 	.byte	0x04, 0x2f
        /*00f2*/ 	.short	(.L_41 - .L_40)
	.align		4
.L_40:
        /*00f4*/ 	.word	index@(_Z13passo_bool_13P10ulonglong3S0_y)
        /*00f8*/ 	.word	0x00000004


	//----- nvinfo : EIATTR_FRAME_SIZE
	.align		4
.L_41:
        /*00fc*/ 	.byte	0x04, 0x11
        /*00fe*/ 	.short	(.L_43 - .L_42)
	.align		4
.L_42:
        /*0100*/ 	.word	index@(_Z13passo_bool_13P10ulonglong3S0_y)
        /*0104*/ 	.word	0x00000000


	//----- nvinfo : EIATTR_REGCOUNT
	.align		4
.L_43:
        /*0108*/ 	.byte	0x04, 0x2f
        /*010a*/ 	.short	(.L_45 - .L_44)
	.align		4
.L_44:
        /*010c*/ 	.word	index@(_Z12passo_tlf_13P10ulonglong3S0_y)
        /*0110*/ 	.word	0x00000004


	//----- nvinfo : EIATTR_FRAME_SIZE
	.align		4
.L_45:
        /*0114*/ 	.byte	0x04, 0x11
        /*0116*/ 	.short	(.L_47 - .L_46)
	.align		4
.L_46:
        /*0118*/ 	.word	index@(_Z12passo_tlf_13P10ulonglong3S0_y)
        /*011c*/ 	.word	0x00000000


	//----- nvinfo : EIATTR_REGCOUNT
	.align		4
.L_47:
        /*0120*/ 	.byte	0x04, 0x2f
        /*0122*/ 	.short	(.L_49 - .L_48)
	.align		4
.L_48:
        /*0124*/ 	.word	index@(_Z13passo_bool_14P10ulonglong3S0_y)
        /*0128*/ 	.word	0x00000004


	//----- nvinfo : EIATTR_FRAME_SIZE
	.align		4
.L_49:
        /*012c*/ 	.byte	0x04, 0x11
        /*012e*/ 	.short	(.L_51 - .L_50)
	.align		4
.L_50:
        /*0130*/ 	.word	index@(_Z13passo_bool_14P10ulonglong3S0_y)
        /*0134*/ 	.word	0x00000000


	//----- nvinfo : EIATTR_REGCOUNT
	.align		4
.L_51:
        /*0138*/ 	.byte	0x04, 0x2f
        /*013a*/ 	.short	(.L_53 - .L_52)
	.align		4
.L_52:
        /*013c*/ 	.word	index@(_Z12passo_tlf_14P10ulonglong3S0_y)
        /*0140*/ 	.word	0x00000004


	//----- nvinfo : EIATTR_FRAME_SIZE
	.align		4
.L_53:
        /*0144*/ 	.byte	0x04, 0x11
        /*0146*/ 	.short	(.L_55 - .L_54)
	.align		4
.L_54:
        /*0148*/ 	.word	index@(_Z12passo_tlf_14P10ulonglong3S0_y)
        /*014c*/ 	.word	0x00000000


	//----- nvinfo : EIATTR_REGCOUNT
	.align		4
.L_55:
        /*0150*/ 	.byte	0x04, 0x2f
        /*0152*/ 	.short	(.L_57 - .L_56)
	.align		4
.L_56:
        /*0154*/ 	.word	index@(_Z13passo_bool_15P10ulonglong3S0_y)
        /*0158*/ 	.word	0x00000004


	//----- nvinfo : EIATTR_FRAME_SIZE
	.align		4
.L_57:
        /*015c*/ 	.byte	0x04, 0x11
        /*015e*/ 	.short	(.L_59 - .L_58)
	.align		4
.L_58:
        /*0160*/ 	.word	index@(_Z13passo_bool_15P10ulonglong3S0_y)
        /*0164*/ 	.word	0x00000000


	//----- nvinfo : EIATTR_REGCOUNT
	.align		4
.L_59:
        /*0168*/ 	.byte	0x04, 0x2f
        /*016a*/ 	.short	(.L_61 - .L_60)
	.align		4
.L_60:
        /*016c*/ 	.word	index@(_Z12passo_tlf_15P10ulonglong3S0_y)
        /*0170*/ 	.word	0x00000004


	//----- nvinfo : EIATTR_FRAME_SIZE
	.align		4
.L_61:
        /*0174*/ 	.byte	0x04, 0x11
        /*0176*/ 	.short	(.L_63 - .L_62)
	.align		4
.L_62:
        /*0178*/ 	.word	index@(_Z12passo_tlf_15P10ulonglong3S0_y)
        /*017c*/ 	.word	0x00000000


	//----- nvinfo : EIATTR_REGCOUNT
	.align		4
.L_63:
        /*0180*/ 	.byte	0x04, 0x2f
        /*0182*/ 	.short	(.L_65 - .L_64)
	.align		4
.L_64:
        /*0184*/ 	.word	index@(_Z13passo_bool_17P10ulonglong3S0_y)
        /*0188*/ 	.word	0x00000004


	//----- nvinfo : EIATTR_FRAME_SIZE
	.align		4
.L_65:
        /*018c*/ 	.byte	0x04, 0x11
        /*018e*/ 	.short	(.L_67 - .L_66)
	.align		4
.L_66:
        /*0190*/ 	.word	index@(_Z13passo_bool_17P10ulonglong3S0_y)
        /*0194*/ 	.word	0x00000000


	//----- nvinfo : EIATTR_REGCOUNT
	.align		4
.L_67:
        /*0198*/ 	.byte	0x04, 0x2f
        /*019a*/ 	.short	(.L_69 - .L_68)
	.align		4
.L_68:
        /*019c*/ 	.word	index@(_Z12passo_tlf_17P10ulonglong3S0_y)
        /*01a0*/ 	.word	0x00000004


	//----- nvinfo : EIATTR_FRAME_SIZE
	.align		4
.L_69:
        /*01a4*/ 	.byte	0x04, 0x11
        /*01a6*/ 	.short	(.L_71 - .L_70)
	.align		4
.L_70:
        /*01a8*/ 	.word	index@(_Z12passo_tlf_17P10ulonglong3S0_y)
        /*01ac*/ 	.word	0x00000000


	//----- nvinfo : EIATTR_REGCOUNT
	.align		4
.L_71:
        /*01b0*/ 	.byte	0x04, 0x2f
        /*01b2*/ 	.short	(.L_73 - .L_72)
	.align		4
.L_72:
        /*01b4*/ 	.word	index@(_Z13passo_bool_18P10ulonglong3S0_y)
        /*01b8*/ 	.word	0x00000004


	//----- nvinfo : EIATTR_FRAME_SIZE
	.align		4
.L_73:
        /*01bc*/ 	.byte	0x04, 0x11
        /*01be*/ 	.short	(.L_75 - .L_74)
	.align		4
.L_74:
        /*01c0*/ 	.word	index@(_Z13passo_bool_18P10ulonglong3S0_y)
        /*01c4*/ 	.word	0x00000000


	//----- nvinfo : EIATTR_REGCOUNT
	.align		4
.L_75:
        /*01c8*/ 	.byte	0x04, 0x2f
        /*01ca*/ 	.short	(.L_77 - .L_76)
	.align		4
.L_76:
        /*01cc*/ 	.word	index@(_Z12passo_tlf_18P10ulonglong3S0_y)
        /*01d0*/ 	.word	0x00000004


	//----- nvinfo : EIATTR_FRAME_SIZE
	.align		4
.L_77:
        /*01d4*/ 	.byte	0x04, 0x11
        /*01d6*/ 	.short	(.L_79 - .L_78)
	.align		4
.L_78:
        /*01d8*/ 	.word	index@(_Z12passo_tlf_18P10ulonglong3S0_y)
        /*01dc*/ 	.word	0x00000000


	//----- nvinfo : EIATTR_MIN_STACK_SIZE
	.align		4
.L_79:
        /*01e0*/ 	.byte	0x04, 0x12
        /*01e2*/ 	.short	(.L_81 - .L_80)
	.align		4
.L_80:
        /*01e4*/ 	.word	index@(_Z12passo_tlf_18P10ulonglong3S0_y)
        /*01e8*/ 	.word	0x00000000


	//----- nvinfo : EIATTR_MIN_STACK_SIZE
	.align		4
.L_81:
        /*01ec*/ 	.byte	0x04, 0x12
        /*01ee*/ 	.short	(.L_83 - .L_82)
	.align		4
.L_82:
        /*01f0*/ 	.word	index@(_Z13passo_bool_18P10ulonglong3S0_y)
        /*01f4*/ 	.word	0x00000000


	//----- nvinfo : EIATTR_MIN_STACK_SIZE
	.align		4
.L_83:
        /*01f8*/ 	.byte	0x04, 0x12
        /*01fa*/ 	.short	(.L_85 - .L_84)
	.align		4
.L_84:
        /*01fc*/ 	.word	index@(_Z12passo_tlf_17P10ulonglong3S0_y)
        /*0200*/ 	.word	0x00000000


	//----- nvinfo : EIATTR_MIN_STACK_SIZE
	.align		4
.L_85:
        /*0204*/ 	.byte	0x04, 0x12
        /*0206*/ 	.short	(.L_87 - .L_86)
	.align		4
.L_86:
        /*0208*/ 	.word	index@(_Z13passo_bool_17P10ulonglong3S0_y)
        /*020c*/ 	.word	0x00000000


	//----- nvinfo : EIATTR_MIN_STACK_SIZE
	.align		4
.L_87:
        /*0210*/ 	.byte	0x04, 0x12
        /*0212*/ 	.short	(.L_89 - .L_88)
	.align		4
.L_88:
        /*0214*/ 	.word	index@(_Z12passo_tlf_15P10ulonglong3S0_y)
        /*0218*/ 	.word	0x00000000


	//----- nvinfo : EIATTR_MIN_STACK_SIZE
	.align		4
.L_89:
        /*021c*/ 	.byte	0x04, 0x12
        /*021e*/ 	.short	(.L_91 - .L_90)
	.align		4
.L_90:
        /*0220*/ 	.word	index@(_Z13passo_bool_15P10ulonglong3S0_y)
        /*0224*/ 	.word	0x00000000


	//----- nvinfo : EIATTR_MIN_STACK_SIZE
	.align		4
.L_91:
        /*0228*/ 	.byte	0x04, 0x12
        /*022a*/ 	.short	(.L_93 - .L_92)
	.align		4
.L_92:
        /*022c*/ 	.word	index@(_Z12passo_tlf_14P10ulonglong3S0_y)
        /*0230*/ 	.word	0x00000000


	//----- nvinfo : EIATTR_MIN_STACK_SIZE
	.align		4
.L_93:
        /*0234*/ 	.byte	0x04, 0x12
        /*0236*/ 	.short	(.L_95 - .L_94)
	.align		4
.L_94:
        /*0238*/ 	.word	index@(_Z13passo_bool_14P10ulonglong3S0_y)
        /*023c*/ 	.word	0x00000000


	//----- nvinfo : EIATTR_MIN_STACK_SIZE
	.align		4
.L_95:
        /*0240*/ 	.byte	0x04, 0x12
        /*0242*/ 	.short	(.L_97 - .L_96)
	.align		4
.L_96:
        /*0244*/ 	.word	index@(_Z12passo_tlf_13P10ulonglong3S0_y)
        /*0248*/ 	.word	0x00000000


	//----- nvinfo : EIATTR_MIN_STACK_SIZE
	.align		4
.L_97:
        /*024c*/ 	.byte	0x04, 0x12
        /*024e*/ 	.short	(.L_99 - .L_98)
	.align		4
.L_98:
        /*0250*/ 	.word	index@(_Z13passo_bool_13P10ulonglong3S0_y)
        /*0254*/ 	.word	0x00000000


	//----- nvinfo : EIATTR_MIN_STACK_SIZE
	.align		4
.L_99:
        /*0258*/ 	.byte	0x04, 0x12
        /*025a*/ 	.short	(.L_101 - .L_100)
	.align		4
.L_100:
        /*025c*/ 	.word	index@(_Z12passo_tlf_12P10ulonglong3S0_y)
        /*0260*/ 	.word	0x00000000


	//----- nvinfo : EIATTR_MIN_STACK_SIZE
	.align		4
.L_101:
        /*0264*/ 	.byte	0x04, 0x12
        /*0266*/ 	.short	(.L_103 - .L_102)
	.align		4
.L_102:
        /*0268*/ 	.word	index@(_Z13passo_bool_12P10ulonglong3S0_y)
        /*026c*/ 	.word	0x00000000


	//----- nvinfo : EIATTR_MIN_STACK_SIZE
	.align		4
.L_103:
        /*0270*/ 	.byte	0x04, 0x12
        /*0272*/ 	.short	(.L_105 - .L_104)
	.align		4
.L_104:
        /*0274*/ 	.word	index@(_Z12passo_tlf_11P10ulonglong3S0_y)
        /*0278*/ 	.word	0x00000000


	//----- nvinfo : EIATTR_MIN_STACK_SIZE
	.align		4
.L_105:
        /*027c*/ 	.byte	0x04, 0x12
        /*027e*/ 	.short	(.L_107 - .L_106)
	.align		4
.L_106:
        /*0280*/ 	.word	index@(_Z13passo_bool_11P10ulonglong3S0_y)
        /*0284*/ 	.word	0x00000000


	//----- nvinfo : EIATTR_MIN_STACK_SIZE
	.align		4
.L_107:
        /*0288*/ 	.byte	0x04, 0x12
        /*028a*/ 	.short	(.L_109 - .L_108)
	.align		4
.L_108:
        /*028c*/ 	.word	index@(_Z19passo_tlf_10_parte3P10ulonglong3S0_y)
        /*0290*/ 	.word	0x00000000


	//----- nvinfo : EIATTR_MIN_STACK_SIZE
	.align		4
.L_109:
        /*0294*/ 	.byte	0x04, 0x12
        /*0296*/ 	.short	(.L_111 - .L_110)
	.align		4
.L_110:
        /*0298*/ 	.word	index@(_Z19passo_tlf_10_parte2P10ulonglong3S0_y)
        /*029c*/ 	.word	0x00000000


	//----- nvinfo : EIATTR_MIN_STACK_SIZE
	.align		4
.L_111:
        /*02a0*/ 	.byte	0x04, 0x12
        /*02a2*/ 	.short	(.L_113 - .L_112)
	.align		4
.L_112:
        /*02a4*/ 	.word	index@(_Z19passo_tlf_10_parte1P10ulonglong3S0_y)
        /*02a8*/ 	.word	0x00000000


	//----- nvinfo : EIATTR_MIN_STACK_SIZE
	.align		4
.L_113:
        /*02ac*/ 	.byte	0x04, 0x12
        /*02ae*/ 	.short	(.L_115 - .L_114)
	.align		4
.L_114:
        /*02b0*/ 	.word	index@(_Z20passo_bool_10_parte3P10ulonglong3S0_y)
        /*02b4*/ 	.word	0x00000000


	//----- nvinfo : EIATTR_MIN_STACK_SIZE
	.align		4
.L_115:
        /*02b8*/ 	.byte	0x04, 0x12
        /*02ba*/ 	.short	(.L_117 - .L_116)
	.align		4
.L_116:
        /*02bc*/ 	.word	index@(_Z20passo_bool_10_parte2P10ulonglong3S0_y)
        /*02c0*/ 	.word	0x00000000


	//----- nvinfo : EIATTR_MIN_STACK_SIZE
	.align		4
.L_117:
        /*02c4*/ 	.byte	0x04, 0x12
        /*02c6*/ 	.short	(.L_119 - .L_118)
	.align		4
.L_118:
        /*02c8*/ 	.word	index@(_Z20passo_bool_10_parte1P10ulonglong3S0_y)
        /*02cc*/ 	.word	0x00000000
.L_119:


//--------------------- .nv.compat                --------------------------
	.section	.nv.compat,"",@"SHT_CUDA_COMPAT_INFO"
	.align	4
        /*0000*/ 	.byte	0x02, 0x09, 0x00, 0x00, 0x02, 0x02, 0x01, 0x00, 0x02, 0x05, 0x05, 0x00, 0x03, 0x07, 0x01, 0x01
        /*0010*/ 	.byte	0x02, 0x03, 0x00, 0x00, 0x02, 0x06, 0x01, 0x00, 0x04, 0x0b, 0x08, 0x00, 0x09, 0x00, 0x00, 0x00
        /*0020*/ 	.byte	0x00, 0x00, 0x00, 0x00


//--------------------- .nv.info._Z12passo_tlf_18P10ulonglong3S0_y --------------------------
	.section	.nv.info._Z12passo_tlf_18P10ulonglong3S0_y,"",@"SHT_CUDA_INFO"
	.sectionflags	@""
	.align	4


	//----- nvinfo : EIATTR_CUDA_API_VERSION
	.align		4
        /*0000*/ 	.byte	0x04, 0x37
        /*0002*/ 	.short	(.L_121 - .L_120)
.L_120:
        /*0004*/ 	.word	0x00000082


	//----- nvinfo : EIATTR_KPARAM_INFO
	.align		4
.L_121:
        /*0008*/ 	.byte	0x04, 0x17
        /*000a*/ 	.short	(.L_123 - .L_122)
.L_122:
        /*000c*/ 	.word	0x00000000
        /*0010*/ 	.short	0x0002
        /*0012*/ 	.short	0x0010
        /*0014*/ 	.byte	0x00, 0xf0, 0x21, 0x00


	//----- nvinfo : EIATTR_KPARAM_INFO
	.align		4
.L_123:
        /*0018*/ 	.byte	0x04, 0x17
        /*001a*/ 	.short	(.L_125 - .L_124)
.L_124:
        /*001c*/ 	.word	0x00000000
        /*0020*/ 	.short	0x0001
        /*0022*/ 	.short	0x0008
        /*0024*/ 	.byte	0x00, 0xf5, 0x21, 0x00


	//----- nvinfo : EIATTR_KPARAM_INFO
	.align		4
.L_125:
        /*0028*/ 	.byte	0x04, 0x17
        /*002a*/ 	.short	(.L_127 - .L_126)
.L_126:
        /*002c*/ 	.word	0x00000000
        /*0030*/ 	.short	0x0000
        /*0032*/ 	.short	0x0000
        /*0034*/ 	.byte	0x00, 0xf5, 0x21, 0x00


	//----- nvinfo : EIATTR_SPARSE_MMA_MASK
	.align		4
.L_127:
        /*0038*/ 	.byte	0x03, 0x50
        /*003a*/ 	.short	0x0000


	//----- nvinfo : EIATTR_MAXREG_COUNT
	.align		4
        /*003c*/ 	.byte	0x03, 0x1b
        /*003e*/ 	.short	0x00ff


	//----- nvinfo : EIATTR_MERCURY_ISA_VERSION
	.align		4
        /*0040*/ 	.byte	0x03, 0x5f
        /*0042*/ 	.short	0x0101


	//----- nvinfo : EIATTR_VRC_CTA_INIT_COUNT
	.align		4
        /*0044*/ 	.byte	0x02, 0x4a
	.zero		1
	.zero		1


	//----- nvinfo : EIATTR_EXIT_INSTR_OFFSETS
	.align		4
        /*0048*/ 	.byte	0x04, 0x1c
        /*004a*/ 	.short	(.L_129 - .L_128)


	//   ....[0]....
.L_128:
        /*004c*/ 	.word	0x00000010


	//----- nvinfo : EIATTR_CBANK_PARAM_SIZE
	.align		4
.L_129:
        /*0050*/ 	.byte	0x03, 0x19
        /*0052*/ 	.short	0x0018


	//----- nvinfo : EIATTR_PARAM_CBANK
	.align		4
        /*0054*/ 	.byte	0x04, 0x0a
        /*0056*/ 	.short	(.L_131 - .L_130)
	.align		4
.L_130:
        /*0058*/ 	.word	index@(.nv.constant0._Z12passo_tlf_18P10ulonglong3S0_y)
        /*005c*/ 	.short	0x0380
        /*005e*/ 	.short	0x0018


	//----- nvinfo : EIATTR_SW_WAR
	.align		4
.L_131:
        /*0060*/ 	.byte	0x04, 0x36
        /*0062*/ 	.short	(.L_133 - .L_132)
.L_132:
        /*0064*/ 	.word	0x00000008
.L_133:


//--------------------- .nv.info._Z13passo_bool_18P10ulonglong3S0_y --------------------------
	.section	.nv.info._Z13passo_bool_18P10ulonglong3S0_y,"",@"SHT_CUDA_INFO"
	.sectionflags	@""
	.align	4


	//----- nvinfo : EIATTR_CUDA_API_VERSION
	.align		4
        /*0000*/ 	.byte	0x04, 0x37
        /*0002*/ 	.short	(.L_135 - .L_134)
.L_134:
        /*0004*/ 	.word	0x00000082


	//----- nvinfo : EIATTR_KPARAM_INFO
	.align		4
.L_135:
        /*0008*/ 	.byte	0x04, 0x17
        /*000a*/ 	.short	(.L_137 - .L_136)
.L_136:
        /*000c*/ 	.word	0x00000000
        /*0010*/ 	.short	0x0002
        /*0012*/ 	.short	0x0010
        /*0014*/ 	.byte	0x00, 0xf0, 0x21, 0x00


	//----- nvinfo : EIATTR_KPARAM_INFO
	.align		4
.L_137:
        /*0018*/ 	.byte	0x04, 0x17
        /*001a*/ 	.short	(.L_139 - .L_138)
.L_138:
        /*001c*/ 	.word	0x00000000
        /*0020*/ 	.short	0x0001
        /*0022*/ 	.short	0x0008
        /*0024*/ 	.byte	0x00, 0xf5, 0x21, 0x00


	//----- nvinfo : EIATTR_KPARAM_INFO
	.align		4
.L_139:
        /*0028*/ 	.byte	0x04, 0x17
        /*002a*/ 	.short	(.L_141 - .L_140)
.L_140:
        /*002c*/ 	.word	0x00000000
        /*0030*/ 	.short	0x0000
        /*0032*/ 	.short	0x0000
        /*0034*/ 	.byte	0x00, 0xf5, 0x21, 0x00


	//----- nvinfo : EIATTR_SPARSE_MMA_MASK
	.align		4
.L_141:
        /*0038*/ 	.byte	0x03, 0x50
        /*003a*/ 	.short	0x0000


	//----- nvinfo : EIATTR_MAXREG_COUNT
	.align		4
        /*003c*/ 	.byte	0x03, 0x1b
        /*003e*/ 	.short	0x00ff


	//----- nvinfo : EIATTR_MERCURY_ISA_VERSION
	.align		4
        /*0040*/ 	.byte	0x03, 0x5f
        /*0042*/ 	.short	0x0101


	//----- nvinfo : EIATTR_VRC_CTA_INIT_COUNT
	.align		4
        /*0044*/ 	.byte	0x02, 0x4a
	.zero		1
	.zero		1


	//----- nvinfo : EIATTR_EXIT_INSTR_OFFSETS
	.align		4
        /*0048*/ 	.byte	0x04, 0x1c
        /*004a*/ 	.short	(.L_143 - .L_142)


	//   ....[0]....
.L_142:
        /*004c*/ 	.word	0x00000010


	//----- nvinfo : EIATTR_CBANK_PARAM_SIZE
	.align		4
.L_143:
        /*0050*/ 	.byte	0x03, 0x19
        /*0052*/ 	.short	0x0018


	//----- nvinfo : EIATTR_PARAM_CBANK
	.align		4
        /*0054*/ 	.byte	0x04, 0x0a
        /*0056*/ 	.short	(.L_145 - .L_144)
	.align		4
.L_144:
        /*0058*/ 	.word	index@(.nv.constant0._Z13passo_bool_18P10ulonglong3S0_y)
        /*005c*/ 	.short	0x0380
        /*005e*/ 	.short	0x0018


	//----- nvinfo : EIATTR_SW_WAR
	.align		4
.L_145:
        /*0060*/ 	.byte	0x04, 0x36
        /*0062*/ 	.short	(.L_147 - .L_146)
.L_146:
        /*0064*/ 	.word	0x00000008
.L_147:


//--------------------- .nv.info._Z12passo_tlf_17P10ulonglong3S0_y --------------------------
	.section	.nv.info._Z12passo_tlf_17P10ulonglong3S0_y,"",@"SHT_CUDA_INFO"
	.sectionflags	@""
	.align	4


	//----- nvinfo : EIATTR_CUDA_API_VERSION
	.align		4
        /*0000*/ 	.byte	0x04, 0x37
        /*0002*/ 	.short	(.L_149 - .L_148)
.L_148:
        /*0004*/ 	.word	0x00000082


	//----- nvinfo : EIATTR_KPARAM_INFO
	.align		4
.L_149:
        /*0008*/ 	.byte	0x04, 0x17
        /*000a*/ 	.short	(.L_151 - .L_150)
.L_150:
        /*000c*/ 	.word	0x00000000
        /*0010*/ 	.short	0x0002
        /*0012*/ 	.short	0x0010
        /*0014*/ 	.byte	0x00, 0xf0, 0x21, 0x00


	//----- nvinfo : EIATTR_KPARAM_INFO
	.align		4
.L_151:
        /*0018*/ 	.byte	0x04, 0x17
        /*001a*/ 	.short	(.L_153 - .L_152)
.L_152:
        /*001c*/ 	.word	0x00000000
        /*0020*/ 	.short	0x0001
        /*0022*/ 	.short	0x0008
        /*0024*/ 	.byte	0x00, 0xf5, 0x21, 0x00


	//----- nvinfo : EIATTR_KPARAM_INFO
	.align		4
.L_153:
        /*0028*/ 	.byte	0x04, 0x17
        /*002a*/ 	.short	(.L_155 - .L_154)
.L_154:
        /*002c*/ 	.word	0x00000000
        /*0030*/ 	.short	0x0000
        /*0032*/ 	.short	0x0000
        /*0034*/ 	.byte	0x00, 0xf5, 0x21, 0x00


	//----- nvinfo : EIATTR_SPARSE_MMA_MASK
	.align		4
.L_155:
        /*0038*/ 	.byte	0x03, 0x50
        /*003a*/ 	.short	0x0000


	//----- nvinfo : EIATTR_MAXREG_COUNT
	.align		4
        /*003c*/ 	.byte	0x03, 0x1b
        /*003e*/ 	.short	0x00ff


	//----- nvinfo : EIATTR_MERCURY_ISA_VERSION
	.align		4
        /*0040*/ 	.byte	0x03, 0x5f
        /*0042*/ 	.short	0x0101


	//----- nvinfo : EIATTR_VRC_CTA_INIT_COUNT
	.align		4
        /*0044*/ 	.byte	0x02, 0x4a
	.zero		1
	.zero		1


	//----- nvinfo : EIATTR_EXIT_INSTR_OFFSETS
	.align		4
        /*0048*/ 	.byte	0x04, 0x1c
        /*004a*/ 	.short	(.L_157 - .L_156)


	//   ....[0]....
.L_156:
        /*004c*/ 	.word	0x00000010


	//----- nvinfo : EIATTR_CBANK_PARAM_SIZE
	.align		4
.L_157:
        /*0050*/ 	.byte	0x03, 0x19
        /*0052*/ 	.short	0x0018


	//----- nvinfo : EIATTR_PARAM_CBANK
	.align		4
        /*0054*/ 	.byte	0x04, 0x0a
        /*0056*/ 	.short	(.L_159 - .L_158)
	.align		4
.L_158:
        /*0058*/ 	.word	index@(.nv.constant0._Z12passo_tlf_17P10ulonglong3S0_y)
        /*005c*/ 	.short	0x0380
        /*005e*/ 	.short	0x0018


	//----- nvinfo : EIATTR_SW_WAR
	.align		4
.L_159:
        /*0060*/ 	.byte	0x04, 0x36
        /*0062*/ 	.short	(.L_161 - .L_160)
.L_160:
        /*0064*/ 	.word	0x00000008
.L_161:


//--------------------- .nv.info._Z13passo_bool_17P10ulonglong3S0_y --------------------------
	.section	.nv.info._Z13passo_bool_17P10ulonglong3S0_y,"",@"SHT_CUDA_INFO"
	.sectionflags	@""
	.align	4


	//----- nvinfo : EIATTR_CUDA_API_VERSION
	.align		4
        /*0000*/ 	.byte	0x04, 0x37
        /*0002*/ 	.short	(.L_163 - .L_162)
.L_162:
        /*0004*/ 	.word	0x00000082


	//----- nvinfo : EIATTR_KPARAM_INFO
	.align		4
.L_163:
        /*0008*/ 	.byte	0x04, 0x17
        /*000a*/ 	.short	(.L_165 - .L_164)
.L_164:
        /*000c*/ 	.word	0x00000000
        /*0010*/ 	.short	0x0002
        /*0012*/ 	.short	0x0010
        /*0014*/ 	.byte	0x00, 0xf0, 0x21, 0x00


	//----- nvinfo : EIATTR_KPARAM_INFO
	.align		4
.L_165:
        /*0018*/ 	.byte	0x04, 0x17
        /*001a*/ 	.short	(.L_167 - .L_166)
.L_166:
        /*001c*/ 	.word	0x00000000
        /*0020*/ 	.short	0x0001
        /*0022*/ 	.short	0x0008
        /*0024*/ 	.byte	0x00, 0xf5, 0x21, 0x00


	//----- nvinfo : EIATTR_KPARAM_INFO
	.align		4
.L_167:
        /*0028*/ 	.byte	0x04, 0x17
        /*002a*/ 	.short	(.L_169 - .L_168)
.L_168:
        /*002c*/ 	.word	0x00000000
        /*0030*/ 	.short	0x0000
        /*0032*/ 	.short	0x0000
        /*0034*/ 	.byte	0x00, 0xf5, 0x21, 0x00


	//----- nvinfo : EIATTR_SPARSE_MMA_MASK
	.align		4
.L_169:
        /*0038*/ 	.byte	0x03, 0x50
        /*003a*/ 	.short	0x0000


	//----- nvinfo : EIATTR_MAXREG_COUNT
	.align		4
        /*003c*/ 	.byte	0x03, 0x1b
        /*003e*/ 	.short	0x00ff


	//----- nvinfo : EIATTR_MERCURY_ISA_VERSION
	.align		4
        /*0040*/ 	.byte	0x03, 0x5f
        /*0042*/ 	.short	0x0101


	//----- nvinfo : EIATTR_VRC_CTA_INIT_COUNT
	.align		4
        /*0044*/ 	.byte	0x02, 0x4a
	.zero		1
	.zero		1


	//----- nvinfo : EIATTR_EXIT_INSTR_OFFSETS
	.align		4
        /*0048*/ 	.byte	0x04, 0x1c
        /*004a*/ 	.short	(.L_171 - .L_170)


	//   ....[0]....
.L_170:
        /*004c*/ 	.word	0x00000010


	//----- nvinfo : EIATTR_CBANK_PARAM_SIZE
	.align		4
.L_171:
        /*0050*/ 	.byte	0x03, 0x19
        /*0052*/ 	.short	0x0018


	//----- nvinfo : EIATTR_PARAM_CBANK
	.align		4
        /*0054*/ 	.byte	0x04, 0x0a
        /*0056*/ 	.short	(.L_173 - .L_172)
	.align		4
.L_172:
        /*0058*/ 	.word	index@(.nv.constant0._Z13passo_bool_17P10ulonglong3S0_y)
        /*005c*/ 	.short	0x0380
        /*005e*/ 	.short	0x0018


	//----- nvinfo : EIATTR_SW_WAR
	.align		4
.L_173:
        /*0060*/ 	.byte	0x04, 0x36
        /*0062*/ 	.short	(.L_175 - .L_174)
.L_174:
        /*0064*/ 	.word	0x00000008
.L_175:


//--------------------- .nv.info._Z12passo_tlf_15P10ulonglong3S0_y --------------------------
	.section	.nv.info._Z12passo_tlf_15P10ulonglong3S0_y,"",@"SHT_CUDA_INFO"
	.sectionflags	@""
	.align	4


	//----- nvinfo : EIATTR_CUDA_API_VERSION
	.align		4
        /*0000*/ 	.byte	0x04, 0x37
        /*0002*/ 	.short	(.L_177 - .L_176)
.L_176:
        /*0004*/ 	.word	0x00000082


	//----- nvinfo : EIATTR_KPARAM_INFO
	.align		4
.L_177:
        /*0008*/ 	.byte	0x04, 0x17
        /*000a*/ 	.short	(.L_179 - .L_178)
.L_178:
        /*000c*/ 	.word	0x00000000
        /*0010*/ 	.short	0x0002
        /*0012*/ 	.short	0x0010
        /*0014*/ 	.byte	0x00, 0xf0, 0x21, 0x00


	//----- nvinfo : EIATTR_KPARAM_INFO
	.align		4
.L_179:
        /*0018*/ 	.byte	0x04, 0x17
        /*001a*/ 	.short	(.L_181 - .L_180)
.L_180:
        /*001c*/ 	.word	0x00000000
        /*0020*/ 	.short	0x0001
        /*0022*/ 	.short	0x0008
        /*0024*/ 	.byte	0x00, 0xf5, 0x21, 0x00


	//----- nvinfo : EIATTR_KPARAM_INFO
	.align		4
.L_181:
        /*0028*/ 	.byte	0x04, 0x17
        /*002a*/ 	.short	(.L_183 - .L_182)
.L_182:
        /*002c*/ 	.word	0x00000000
        /*0030*/ 	.short	0x0000
        /*0032*/ 	.short	0x0000
        /*0034*/ 	.byte	0x00, 0xf5, 0x21, 0x00


	//----- nvinfo : EIATTR_SPARSE_MMA_MASK
	.align		4
.L_183:
        /*0038*/ 	.byte	0x03, 0x50
        /*003a*/ 	.short	0x0000


	//----- nvinfo : EIATTR_MAXREG_COUNT
	.align		4
        /*003c*/ 	.byte	0x03, 0x1b
        /*003e*/ 	.short	0x00ff


	//----- nvinfo : EIATTR_MERCURY_ISA_VERSION
	.align		4
        /*0040*/ 	.byte	0x03, 0x5f
        /*0042*/ 	.short	0x0101


	//----- nvinfo : EIATTR_VRC_CTA_INIT_COUNT
	.align		4
        /*0044*/ 	.byte	0x02, 0x4a
	.zero		1
	.zero		1


	//----- nvinfo : EIATTR_EXIT_INSTR_OFFSETS
	.align		4
        /*0048*/ 	.byte	0x04, 0x1c
        /*004a*/ 	.short	(.L_185 - .L_184)


	//   ....[0]....
.L_184:
        /*004c*/ 	.word	0x00000010


	//----- nvinfo : EIATTR_CBANK_PARAM_SIZE
	.align		4
.L_185:
        /*0050*/ 	.byte	0x03, 0x19
        /*0052*/ 	.short	0x0018


	//----- nvinfo : EIATTR_PARAM_CBANK
	.align		4
        /*0054*/ 	.byte	0x04, 0x0a
        /*0056*/ 	.short	(.L_187 - .L_186)
	.align		4
.L_186:
        /*0058*/ 	.word	index@(.nv.constant0._Z12passo_tlf_15P10ulonglong3S0_y)
        /*005c*/ 	.short	0x0380
        /*005e*/ 	.short	0x0018


	//----- nvinfo : EIATTR_SW_WAR
	.align		4
.L_187:
        /*0060*/ 	.byte	0x04, 0x36
        /*0062*/ 	.short	(.L_189 - .L_188)
.L_188:
        /*0064*/ 	.word	0x00000008
.L_189:


//--------------------- .nv.info._Z13passo_bool_15P10ulonglong3S0_y --------------------------
	.section	.nv.info._Z13passo_bool_15P10ulonglong3S0_y,"",@"SHT_CUDA_INFO"
	.sectionflags	@""
	.align	4


	//----- nvinfo : EIATTR_CUDA_API_VERSION
	.align		4
        /*0000*/ 	.byte	0x04, 0x37
        /*0002*/ 	.short	(.L_191 - .L_190)
.L_190:
        /*0004*/ 	.word	0x00000082


	//----- nvinfo : EIATTR_KPARAM_INFO
	.align		4
.L_191:
        /*0008*/ 	.byte	0x04, 0x17
        /*000a*/ 	.short	(.L_193 - .L_192)
.L_192:
        /*000c*/ 	.word	0x00000000
        /*0010*/ 	.short	0x0002
        /*0012*/ 	.short	0x0010
        /*0014*/ 	.byte	0x00, 0xf0, 0x21, 0x00


	//----- nvinfo : EIATTR_KPARAM_INFO
	.align		4
.L_193:
        /*0018*/ 	.byte	0x04, 0x17
        /*001a*/ 	.short	(.L_195 - .L_194)
.L_194:
        /*001c*/ 	.word	0x00000000
        /*0020*/ 	.short	0x0001
        /*0022*/ 	.short	0x0008
        /*0024*/ 	.byte	0x00, 0xf5, 0x21, 0x00


	//----- nvinfo : EIATTR_KPARAM_INFO
	.align		4
.L_195:
        /*0028*/ 	.byte	0x04, 0x17
        /*002a*/ 	.short	(.L_197 - .L_196)
.L_196:
        /*002c*/ 	.word	0x00000000
        /*0030*/ 	.short	0x0000
        /*0032*/ 	.short	0x0000
        /*0034*/ 	.byte	0x00, 0xf5, 0x21, 0x00


	//----- nvinfo : EIATTR_SPARSE_MMA_MASK
	.align		4
.L_197:
        /*0038*/ 	.byte	0x03, 0x50
        /*003a*/ 	.short	0x0000


	//----- nvinfo : EIATTR_MAXREG_COUNT
	.align		4
        /*003c*/ 	.byte	0x03, 0x1b
        /*003e*/ 	.short	0x00ff


	//----- nvinfo : EIATTR_MERCURY_ISA_VERSION
	.align		4
        /*0040*/ 	.byte	0x03, 0x5f
        /*0042*/ 	.short	0x0101


	//----- nvinfo : EIATTR_VRC_CTA_INIT_COUNT
	.align		4
        /*0044*/ 	.byte	0x02, 0x4a
	.zero		1
	.zero		1


	//----- nvinfo : EIATTR_EXIT_INSTR_OFFSETS
	.align		4
        /*0048*/ 	.byte	0x04, 0x1c
        /*004a*/ 	.short	(.L_199 - .L_198)


	//   ....[0]....
.L_198:
        /*004c*/ 	.word	0x00000010


	//----- nvinfo : EIATTR_CBANK_PARAM_SIZE
	.align		4
.L_199:
        /*0050*/ 	.byte	0x03, 0x19
        /*0052*/ 	.short	0x0018


	//----- nvinfo : EIATTR_PARAM_CBANK
	.align		4
        /*0054*/ 	.byte	0x04, 0x0a
        /*0056*/ 	.short	(.L_201 - .L_200)
	.align		4
.L_200:
        /*0058*/ 	.word	index@(.nv.constant0._Z13passo_bool_15P10ulonglong3S0_y)
        /*005c*/ 	.short	0x0380
        /*005e*/ 	.short	0x0018


	//----- nvinfo : EIATTR_SW_WAR
	.align		4
.L_201:
        /*0060*/ 	.byte	0x04, 0x36
        /*0062*/ 	.short	(.L_203 - .L_202)
.L_202:
        /*0064*/ 	.word	0x00000008
.L_203:


//--------------------- .nv.info._Z12passo_tlf_14P10ulonglong3S0_y --------------------------
	.section	.nv.info._Z12passo_tlf_14P10ulonglong3S0_y,"",@"SHT_CUDA_INFO"
	.sectionflags	@""
	.align	4


	//----- nvinfo : EIATTR_CUDA_API_VERSION
	.align		4
        /*0000*/ 	.byte	0x04, 0x37
        /*0002*/ 	.short	(.L_205 - .L_204)
.L_204:
        /*0004*/ 	.word	0x00000082


	//----- nvinfo : EIATTR_KPARAM_INFO
	.align		4
.L_205:
        /*0008*/ 	.byte	0x04, 0x17
        /*000a*/ 	.short	(.L_207 - .L_206)
.L_206:
        /*000c*/ 	.word	0x00000000
        /*0010*/ 	.short	0x0002
        /*0012*/ 	.short	0x0010
        /*0014*/ 	.byte	0x00, 0xf0, 0x21, 0x00


	//----- nvinfo : EIATTR_KPARAM_INFO
	.align		4
.L_207:
        /*0018*/ 	.byte	0x04, 0x17
        /*001a*/ 	.short	(.L_209 - .L_208)
.L_208:
        /*001c*/ 	.word	0x00000000
        /*0020*/ 	.short	0x0001
        /*0022*/ 	.short	0x0008
        /*0024*/ 	.byte	0x00, 0xf5, 0x21, 0x00


	//----- nvinfo : EIATTR_KPARAM_INFO
	.align		4
.L_209:
        /*0028*/ 	.byte	0x04, 0x17
        /*002a*/ 	.short	(.L_211 - .L_210)
.L_210:
        /*002c*/ 	.word	0x00000000
        /*0030*/ 	.short	0x0000
        /*0032*/ 	.short	0x0000
        /*0034*/ 	.byte	0x00, 0xf5, 0x21, 0x00


	//----- nvinfo : EIATTR_SPARSE_MMA_MASK
	.align		4
.L_211:
        /*0038*/ 	.byte	0x03, 0x50
        /*003a*/ 	.short	0x0000


	//----- nvinfo : EIATTR_MAXREG_COUNT
	.align		4
        /*003c*/ 	.byte	0x03, 0x1b
        /*003e*/ 	.short	0x00ff


	//----- nvinfo : EIATTR_MERCURY_ISA_VERSION
	.align		4
        /*0040*/ 	.byte	0x03, 0x5f
        /*0042*/ 	.short	0x0101


	//----- nvinfo : EIATTR_VRC_CTA_INIT_COUNT
	.align		4
        /*0044*/ 	.byte	0x02, 0x4a
	.zero		1
	.zero		1


	//----- nvinfo : EIATTR_EXIT_INSTR_OFFSETS
	.align		4
        /*0048*/ 	.byte	0x04, 0x1c
        /*004a*/ 	.short	(.L_213 - .L_212)


	//   ....[0]....
.L_212:
        /*004c*/ 	.word	0x00000010


	//----- nvinfo : EIATTR_CBANK_PARAM_SIZE
	.align		4
.L_213:
        /*0050*/ 	.byte	0x03, 0x19
        /*0052*/ 	.short	0x0018


	//----- nvinfo : EIATTR_PARAM_CBANK
	.align		4
        /*0054*/ 	.byte	0x04, 0x0a
        /*0056*/ 	.short	(.L_215 - .L_214)
	.align		4
.L_214:
        /*0058*/ 	.word	index@(.nv.constant0._Z12passo_tlf_14P10ulonglong3S0_y)
        /*005c*/ 	.short	0x0380
        /*005e*/ 	.short	0x0018


	//----- nvinfo : EIATTR_SW_WAR
	.align		4
.L_215:
        /*0060*/ 	.byte	0x04, 0x36
        /*0062*/ 	.short	(.L_217 - .L_216)
.L_216:
        /*0064*/ 	.word	0x00000008
.L_217:


//--------------------- .nv.info._Z13passo_bool_14P10ulonglong3S0_y --------------------------
	.section	.nv.info._Z13passo_bool_14P10ulonglong3S0_y,"",@"SHT_CUDA_INFO"
	.sectionflags	@""
	.align	4


	//----- nvinfo : EIATTR_CUDA_API_VERSION
	.align		4
        /*0000*/ 	.byte	0x04, 0x37
        /*0002*/ 	.short	(.L_219 - .L_218)
.L_218:
        /*0004*/ 	.word	0x00000082


	//----- nvinfo : EIATTR_KPARAM_INFO
	.align		4
.L_219:
        /*0008*/ 	.byte	0x04, 0x17
        /*000a*/ 	.short	(.L_221 - .L_220)
.L_220:
        /*000c*/ 	.word	0x00000000
        /*0010*/ 	.short	0x0002
        /*0012*/ 	.short	0x0010
        /*0014*/ 	.byte	0x00, 0xf0, 0x21, 0x00


	//----- nvinfo : EIATTR_KPARAM_INFO
	.align		4
.L_221:
        /*0018*/ 	.byte	0x04, 0x17
        /*001a*/ 	.short	(.L_223 - .L_222)
.L_222:
        /*001c*/ 	.word	0x00000000
        /*0020*/ 	.short	0x0001
        /*0022*/ 	.short	0x0008
        /*0024*/ 	.byte	0x00, 0xf5, 0x21, 0x00


	//----- nvinfo : EIATTR_KPARAM_INFO
	.align		4
.L_223:
        /*0028*/ 	.byte	0x04, 0x17
        /*002a*/ 	.short	(.L_225 - .L_224)
.L_224:
        /*002c*/ 	.word	0x00000000
        /*0030*/ 	.short	0x0000
        /*0032*/ 	.short	0x0000
        /*0034*/ 	.byte	0x00, 0xf5, 0x21, 0x00


	//----- nvinfo : EIATTR_SPARSE_MMA_MASK
	.align		4
.L_225:
        /*0038*/ 	.byte	0x03, 0x50
        /*003a*/ 	.short	0x0000


	//----- nvinfo : EIATTR_MAXREG_COUNT
	.align		4
        /*003c*/ 	.byte	0x03, 0x1b
        /*003e*/ 	.short	0x00ff


	//----- nvinfo : EIATTR_MERCURY_ISA_VERSION
	.align		4
        /*0040*/ 	.byte	0x03, 0x5f
        /*0042*/ 	.short	0x0101


	//----- nvinfo : EIATTR_VRC_CTA_INIT_COUNT
	.align		4
        /*0044*/ 	.byte	0x02, 0x4a
	.zero		1
	.zero		1


	//----- nvinfo : EIATTR_EXIT_INSTR_OFFSETS
	.align		4
        /*0048*/ 	.byte	0x04, 0x1c
        /*004a*/ 	.short	(.L_227 - .L_226)


	//   ....[0]....
.L_226:
        /*004c*/ 	.word	0x00000010


	//----- nvinfo : EIATTR_CBANK_PARAM_SIZE
	.align		4
.L_227:
        /*0050*/ 	.byte	0x03, 0x19
        /*0052*/ 	.short	0x0018


	//----- nvinfo : EIATTR_PARAM_CBANK
	.align		4
        /*0054*/ 	.byte	0x04, 0x0a
        /*0056*/ 	.short	(.L_229 - .L_228)
	.align		4
.L_228:
        /*0058*/ 	.word	index@(.nv.constant0._Z13passo_bool_14P10ulonglong3S0_y)
        /*005c*/ 	.short	0x0380
        /*005e*/ 	.short	0x0018


	//----- nvinfo : EIATTR_SW_WAR
	.align		4
.L_229:
        /*0060*/ 	.byte	0x04, 0x36
        /*0062*/ 	.short	(.L_231 - .L_230)
.L_230:
        /*0064*/ 	.word	0x00000008
.L_231:


//--------------------- .nv.info._Z12passo_tlf_13P10ulonglong3S0_y --------------------------
	.section	.nv.info._Z12passo_tlf_13P10ulonglong3S0_y,"",@"SHT_CUDA_INFO"
	.sectionflags	@""
	.align	4


	//----- nvinfo : EIATTR_CUDA_API_VERSION
	.align		4
        /*0000*/ 	.byte	0x04, 0x37
        /*0002*/ 	.short	(.L_233 - .L_232)
.L_232:
        /*0004*/ 	.word	0x00000082


	//----- nvinfo : EIATTR_KPARAM_INFO
	.align		4
.L_233:
        /*0008*/ 	.byte	0x04, 0x17
        /*000a*/ 	.short	(.L_235 - .L_234)
.L_234:
        /*000c*/ 	.word	0x00000000
        /*0010*/ 	.short	0x0002
        /*0012*/ 	.short	0x0010
        /*0014*/ 	.byte	0x00, 0xf0, 0x21, 0x00


	//----- nvinfo : EIATTR_KPARAM_INFO
	.align		4
.L_235:
        /*0018*/ 	.byte	0x04, 0x17
        /*001a*/ 	.short	(.L_237 - .L_236)
.L_236:
        /*001c*/ 	.word	0x00000000
        /*0020*/ 	.short	0x0001
        /*0022*/ 	.short	0x0008
        /*0024*/ 	.byte	0x00, 0xf5, 0x21, 0x00


	//----- nvinfo : EIATTR_KPARAM_INFO
	.align		4
.L_237:
        /*0028*/ 	.byte	0x04, 0x17
        /*002a*/ 	.short	(.L_239 - .L_238)
.L_238:
        /*002c*/ 	.word	0x00000000
        /*0030*/ 	.short	0x0000
        /*0032*/ 	.short	0x0000
        /*0034*/ 	.byte	0x00, 0xf5, 0x21, 0x00


	//----- nvinfo : EIATTR_SPARSE_MMA_MASK
	.align		4
.L_239:
        /*0038*/ 	.byte	0x03, 0x50
        /*003a*/ 	.short	0x0000


	//----- nvinfo : EIATTR_MAXREG_COUNT
	.align		4
        /*003c*/ 	.byte	0x03, 0x1b
        /*003e*/ 	.short	0x00ff


	//----- nvinfo : EIATTR_MERCURY_ISA_VERSION
	.align		4
        /*0040*/ 	.byte	0x03, 0x5f
        /*0042*/ 	.short	0x0101


	//----- nvinfo : EIATTR_VRC_CTA_INIT_COUNT
	.align		4
        /*0044*/ 	.byte	0x02, 0x4a
	.zero		1
	.zero		1


	//----- nvinfo : EIATTR_EXIT_INSTR_OFFSETS
	.align		4
        /*0048*/ 	.byte	0x04, 0x1c
        /*004a*/ 	.short	(.L_241 - .L_240)


	//   ....[0]....
.L_240:
        /*004c*/ 	.word	0x00000010


	//----- nvinfo : EIATTR_CBANK_PARAM_SIZE
	.align		4
.L_241:
        /*0050*/ 	.byte	0x03, 0x19
        /*0052*/ 	.short	0x0018


	//----- nvinfo : EIATTR_PARAM_CBANK
	.align		4
        /*0054*/ 	.byte	0x04, 0x0a
        /*0056*/ 	.short	(.L_243 - .L_242)
	.align		4
.L_242:
        /*0058*/ 	.word	index@(.nv.constant0._Z12passo_tlf_13P10ulonglong3S0_y)
        /*005c*/ 	.short	0x0380
        /*005e*/ 	.short	0x0018


	//----- nvinfo : EIATTR_SW_WAR
	.align		4
.L_243:
        /*0060*/ 	.byte	0x04, 0x36
        /*0062*/ 	.short	(.L_245 - .L_244)
.L_244:
        /*0064*/ 	.word	0x00000008
.L_245:


//--------------------- .nv.info._Z13passo_bool_13P10ulonglong3S0_y --------------------------
	.section	.nv.info._Z13passo_bool_13P10ulonglong3S0_y,"",@"SHT_CUDA_INFO"
	.sectionflags	@""
	.align	4


	//----- nvinfo : EIATTR_CUDA_API_VERSION
	.align		4
        /*0000*/ 	.byte	0x04, 0x37
        /*0002*/ 	.short	(.L_247 - .L_246)
.L_246:
        /*0004*/ 	.word	0x00000082


	//----- nvinfo : EIATTR_KPARAM_INFO
	.align		4
.L_247:
        /*0008*/ 	.byte	0x04, 0x17
        /*000a*/ 	.short	(.L_249 - .L_248)
.L_248:
        /*000c*/ 	.word	0x00000000
        /*0010*/ 	.short	0x0002
        /*0012*/ 	.short	0x0010
        /*0014*/ 	.byte	0x00, 0xf0, 0x21, 0x00


	//----- nvinfo : EIATTR_KPARAM_INFO
	.align		4
.L_249:
        /*0018*/ 	.byte	0x04, 0x17
        /*001a*/ 	.short	(.L_251 - .L_250)
.L_250:
        /*001c*/ 	.word	0x00000000
        /*0020*/ 	.short	0x0001
        /*0022*/ 	.short	0x0008
        /*0024*/ 	.byte	0x00, 0xf5, 0x21, 0x00


	//----- nvinfo : EIATTR_KPARAM_INFO
	.align		4
.L_251:
        /*0028*/ 	.byte	0x04, 0x17
        /*002a*/ 	.short	(.L_253 - .L_252)
.L_252:
        /*002c*/ 	.word	0x00000000
        /*0030*/ 	.short	0x0000
        /*0032*/ 	.short	0x0000
        /*0034*/ 	.byte	0x00, 0xf5, 0x21, 0x00


	//----- nvinfo : EIATTR_SPARSE_MMA_MASK
	.align		4
.L_253:
        /*0038*/ 	.byte	0x03, 0x50
        /*003a*/ 	.short	0x0000


	//----- nvinfo : EIATTR_MAXREG_COUNT
	.align		4
        /*003c*/ 	.byte	0x03, 0x1b
        /*003e*/ 	.short	0x00ff


	//----- nvinfo : EIATTR_MERCURY_ISA_VERSION
	.align		4
        /*0040*/ 	.byte	0x03, 0x5f
        /*0042*/ 	.short	0x0101


	//----- nvinfo : EIATTR_VRC_CTA_INIT_COUNT
	.align		4
        /*0044*/ 	.byte	0x02, 0x4a
	.zero		1
	.zero		1


	//----- nvinfo : EIATTR_EXIT_INSTR_OFFSETS
	.align		4
        /*0048*/ 	.byte	0x04, 0x1c
        /*004a*/ 	.short	(.L_255 - .L_254)


	//   ....[0]....
.L_254:
        /*004c*/ 	.word	0x00000010


	//----- nvinfo : EIATTR_CBANK_PARAM_SIZE
	.align		4
.L_255:
        /*0050*/ 	.byte	0x03, 0x19
        /*0052*/ 	.short	0x0018


	//----- nvinfo : EIATTR_PARAM_CBANK
	.align		4
        /*0054*/ 	.byte	0x04, 0x0a
        /*0056*/ 	.short	(.L_257 - .L_256)
	.align		4
.L_256:
        /*0058*/ 	.word	index@(.nv.constant0._Z13passo_bool_13P10ulonglong3S0_y)
        /*005c*/ 	.short	0x0380
        /*005e*/ 	.short	0x0018


	//----- nvinfo : EIATTR_SW_WAR
	.align		4
.L_257:
        /*0060*/ 	.byte	0x04, 0x36
        /*0062*/ 	.short	(.L_259 - .L_258)
.L_258:
        /*0064*/ 	.word	0x00000008
.L_259:


//--------------------- .nv.info._Z12passo_tlf_12P10ulonglong3S0_y --------------------------
	.section	.nv.info._Z12passo_tlf_12P10ulonglong3S0_y,"",@"SHT_CUDA_INFO"
	.sectionflags	@""
	.align	4


	//----- nvinfo : EIATTR_CUDA_API_VERSION
	.align		4
        /*0000*/ 	.byte	0x04, 0x37
        /*0002*/ 	.short	(.L_261 - .L_260)
.L_260:
        /*0004*/ 	.word	0x00000082


	//----- nvinfo : EIATTR_KPARAM_INFO
	.align		4
.L_261:
        /*0008*/ 	.byte	0x04, 0x17
        /*000a*/ 	.short	(.L_263 - .L_262)
.L_262:
        /*000c*/ 	.word	0x00000000
        /*0010*/ 	.short	0x0002
        /*0012*/ 	.short	0x0010
        /*0014*/ 	.byte	0x00, 0xf0, 0x21, 0x00


	//----- nvinfo : EIATTR_KPARAM_INFO
	.align		4
.L_263:
        /*0018*/ 	.byte	0x04, 0x17
        /*001a*/ 	.short	(.L_265 - .L_264)
.L_264:
        /*001c*/ 	.word	0x00000000
        /*0020*/ 	.short	0x0001
        /*0022*/ 	.short	0x0008
        /*0024*/ 	.byte	0x00, 0xf5, 0x21, 0x00


	//----- nvinfo : EIATTR_KPARAM_INFO
	.align		4
.L_265:
        /*0028*/ 	.byte	0x04, 0x17
        /*002a*/ 	.short	(.L_267 - .L_266)
.L_266:
        /*002c*/ 	.word	0x00000000
        /*0030*/ 	.short	0x0000
        /*0032*/ 	.short	0x0000
        /*0034*/ 	.byte	0x00, 0xf5, 0x21, 0x00


	//----- nvinfo : EIATTR_SPARSE_MMA_MASK
	.align		4
.L_267:
        /*0038*/ 	.byte	0x03, 0x50
        /*003a*/ 	.short	0x0000


	//----- nvinfo : EIATTR_MAXREG_COUNT
	.align		4
        /*003c*/ 	.byte	0x03, 0x1b
        /*003e*/ 	.short	0x00ff


	//----- nvinfo : EIATTR_MERCURY_ISA_VERSION
	.align		4
        /*0040*/ 	.byte	0x03, 0x5f
        /*0042*/ 	.short	0x0101


	//----- nvinfo : EIATTR_VRC_CTA_INIT_COUNT
	.align		4
        /*0044*/ 	.byte	0x02, 0x4a
	.zero		1
	.zero		1


	//----- nvinfo : EIATTR_EXIT_INSTR_OFFSETS
	.align		4
        /*0048*/ 	.byte	0x04, 0x1c
        /*004a*/ 	.short	(.L_269 - .L_268)


	//   ....[0]....
.L_268:
        /*004c*/ 	.word	0x00000010


	//----- nvinfo : EIATTR_CBANK_PARAM_SIZE
	.align		4
.L_269:
        /*0050*/ 	.byte	0x03, 0x19
        /*0052*/ 	.short	0x0018


	//----- nvinfo : EIATTR_PARAM_CBANK
	.align		4
        /*0054*/ 	.byte	0x04, 0x0a
        /*0056*/ 	.short	(.L_271 - .L_270)
	.align		4
.L_270:
        /*0058*/ 	.word	index@(.nv.constant0._Z12passo_tlf_12P10ulonglong3S0_y)
        /*005c*/ 	.short	0x0380
        /*005e*/ 	.short	0x0018


	//----- nvinfo : EIATTR_SW_WAR
	.align		4
.L_271:
        /*0060*/ 	.byte	0x04, 0x36
        /*0062*/ 	.short	(.L_273 - .L_272)
.L_272:
        /*0064*/ 	.word	0x00000008
.L_273:


//--------------------- .nv.info._Z13passo_bool_12P10ulonglong3S0_y --------------------------
	.section	.nv.info._Z13passo_bool_12P10ulonglong3S0_y,"",@"SHT_CUDA_INFO"
	.sectionflags	@""
	.align	4


	//----- nvinfo : EIATTR_CUDA_API_VERSION
	.align		4
        /*0000*/ 	.byte	0x04, 0x37
        /*0002*/ 	.short	(.L_275 - .L_274)
.L_274:
        /*0004*/ 	.word	0x00000082


	//----- nvinfo : EIATTR_KPARAM_INFO
	.align		4
.L_275:
        /*0008*/ 	.byte	0x04, 0x17
        /*000a*/ 	.short	(.L_277 - .L_276)
.L_276:
        /*000c*/ 	.word	0x00000000
        /*0010*/ 	.short	0x0002
        /*0012*/ 	.short	0x0010
        /*0014*/ 	.byte	0x00, 0xf0, 0x21, 0x00


	//----- nvinfo : EIATTR_KPARAM_INFO
	.align		4
.L_277:
        /*0018*/ 	.byte	0x04, 0x17
        /*001a*/ 	.short	(.L_279 - .L_278)
.L_278:
        /*001c*/ 	.word	0x00000000
        /*0020*/ 	.short	0x0001
        /*0022*/ 	.short	0x0008
        /*0024*/ 	.byte	0x00, 0xf5, 0x21, 0x00


	//----- nvinfo : EIATTR_KPARAM_INFO
	.align		4
.L_279:
        /*0028*/ 	.byte	0x04, 0x17
        /*002a*/ 	.short	(.L_281 - .L_280)
.L_280:
        /*002c*/ 	.word	0x00000000
        /*0030*/ 	.short	0x0000
        /*0032*/ 	.short	0x0000
        /*0034*/ 	.byte	0x00, 0xf5, 0x21, 0x00


	//----- nvinfo : EIATTR_SPARSE_MMA_MASK
	.align		4
.L_281:
        /*0038*/ 	.byte	0x03, 0x50
        /*003a*/ 	.short	0x0000


	//----- nvinfo : EIATTR_MAXREG_COUNT
	.align		4
        /*003c*/ 	.byte	0x03, 0x1b
        /*003e*/ 	.short	0x00ff


	//----- nvinfo : EIATTR_MERCURY_ISA_VERSION
	.align		4
        /*0040*/ 	.byte	0x03, 0x5f
        /*0042*/ 	.short	0x0101


	//----- nvinfo : EIATTR_VRC_CTA_INIT_COUNT
	.align		4
        /*0044*/ 	.byte	0x02, 0x4a
	.zero		1
	.zero		1


	//----- nvinfo : EIATTR_EXIT_INSTR_OFFSETS
	.align		4
        /*0048*/ 	.byte	0x04, 0x1c
        /*004a*/ 	.short	(.L_283 - .L_282)


	//   ....[0]....
.L_282:
        /*004c*/ 	.word	0x00000010


	//----- nvinfo : EIATTR_CBANK_PARAM_SIZE
	.align		4
.L_283:
        /*0050*/ 	.byte	0x03, 0x19
        /*0052*/ 	.short	0x0018


	//----- nvinfo : EIATTR_PARAM_CBANK
	.align		4
        /*0054*/ 	.byte	0x04, 0x0a
        /*0056*/ 	.short	(.L_285 - .L_284)
	.align		4
.L_284:
        /*0058*/ 	.word	index@(.nv.constant0._Z13passo_bool_12P10ulonglong3S0_y)
        /*005c*/ 	.short	0x0380
        /*005e*/ 	.short	0x0018


	//----- nvinfo : EIATTR_SW_WAR
	.align		4
.L_285:
        /*0060*/ 	.byte	0x04, 0x36
        /*0062*/ 	.short	(.L_287 - .L_286)
.L_286:
        /*0064*/ 	.word	0x00000008
.L_287:


//--------------------- .nv.info._Z12passo_tlf_11P10ulonglong3S0_y --------------------------
	.section	.nv.info._Z12passo_tlf_11P10ulonglong3S0_y,"",@"SHT_CUDA_INFO"
	.sectionflags	@""
	.align	4


	//----- nvinfo : EIATTR_CUDA_API_VERSION
	.align		4
        /*0000*/ 	.byte	0x04, 0x37
        /*0002*/ 	.short	(.L_289 - .L_288)
.L_288:
        /*0004*/ 	.word	0x00000082


	//----- nvinfo : EIATTR_KPARAM_INFO
	.align		4
.L_289:
        /*0008*/ 	.byte	0x04, 0x17
        /*000a*/ 	.short	(.L_291 - .L_290)
.L_290:
        /*000c*/ 	.word	0x00000000
        /*0010*/ 	.short	0x0002
        /*0012*/ 	.short	0x0010
        /*0014*/ 	.byte	0x00, 0xf0, 0x21, 0x00


	//----- nvinfo : EIATTR_KPARAM_INFO
	.align		4
.L_291:
        /*0018*/ 	.byte	0x04, 0x17
        /*001a*/ 	.short	(.L_293 - .L_292)
.L_292:
        /*001c*/ 	.word	0x00000000
        /*0020*/ 	.short	0x0001
        /*0022*/ 	.short	0x0008
        /*0024*/ 	.byte	0x00, 0xf5, 0x21, 0x00


	//----- nvinfo : EIATTR_KPARAM_INFO
	.align		4
.L_293:
        /*0028*/ 	.byte	0x04, 0x17
        /*002a*/ 	.short	(.L_295 - .L_294)
.L_294:
        /*002c*/ 	.word	0x00000000
        /*0030*/ 	.short	0x0000
        /*0032*/ 	.short	0x0000
        /*0034*/ 	.byte	0x00, 0xf5, 0x21, 0x00


	//----- nvinfo : EIATTR_SPARSE_MMA_MASK
	.align		4
.L_295:
        /*0038*/ 	.byte	0x03, 0x50
        /*003a*/ 	.short	0x0000


	//----- nvinfo : EIATTR_MAXREG_COUNT
	.align		4
        /*003c*/ 	.byte	0x03, 0x1b
        /*003e*/ 	.short	0x00ff


	//----- nvinfo : EIATTR_MERCURY_ISA_VERSION
	.align		4
        /*0040*/ 	.byte	0x03, 0x5f
        /*0042*/ 	.short	0x0101


	//----- nvinfo : EIATTR_VRC_CTA_INIT_COUNT
	.align		4
        /*0044*/ 	.byte	0x02, 0x4a
	.zero		1
	.zero		1


	//----- nvinfo : EIATTR_EXIT_INSTR_OFFSETS
	.align		4
        /*0048*/ 	.byte	0x04, 0x1c
        /*004a*/ 	.short	(.L_297 - .L_296)


	//   ....[0]....
.L_296:
        /*004c*/ 	.word	0x00000010


	//----- nvinfo : EIATTR_CBANK_PARAM_SIZE
	.align		4
.L_297:
        /*0050*/ 	.byte	0x03, 0x19
        /*0052*/ 	.short	0x0018


	//----- nvinfo : EIATTR_PARAM_CBANK
	.align		4
        /*0054*/ 	.byte	0x04, 0x0a
        /*0056*/ 	.short	(.L_299 - .L_298)
	.align		4
.L_298:
        /*0058*/ 	.word	index@(.nv.constant0._Z12passo_tlf_11P10ulonglong3S0_y)
        /*005c*/ 	.short	0x0380
        /*005e*/ 	.short	0x0018


	//----- nvinfo : EIATTR_SW_WAR
	.align		4
.L_299:
        /*0060*/ 	.byte	0x04, 0x36
        /*0062*/ 	.short	(.L_301 - .L_300)
.L_300:
        /*0064*/ 	.word	0x00000008
.L_301:


//--------------------- .nv.info._Z13passo_bool_11P10ulonglong3S0_y --------------------------
	.section	.nv.info._Z13passo_bool_11P10ulonglong3S0_y,"",@"SHT_CUDA_INFO"
	.sectionflags	@""
	.align	4


	//----- nvinfo : EIATTR_CUDA_API_VERSION
	.align		4
        /*0000*/ 	.byte	0x04, 0x37
        /*0002*/ 	.short	(.L_303 - .L_302)
.L_302:
        /*0004*/ 	.word	0x00000082


	//----- nvinfo : EIATTR_KPARAM_INFO
	.align		4
.L_303:
        /*0008*/ 	.byte	0x04, 0x17
        /*000a*/ 	.short	(.L_305 - .L_304)
.L_304:
        /*000c*/ 	.word	0x00000000
        /*0010*/ 	.short	0x0002
        /*0012*/ 	.short	0x0010
        /*0014*/ 	.byte	0x00, 0xf0, 0x21, 0x00


	//----- nvinfo : EIATTR_KPARAM_INFO
	.align		4
.L_305:
        /*0018*/ 	.byte	0x04, 0x17
        /*001a*/ 	.short	(.L_307 - .L_306)
.L_306:
        /*001c*/ 	.word	0x00000000
        /*0020*/ 	.short	0x0001
        /*0022*/ 	.short	0x0008
        /*0024*/ 	.byte	0x00, 0xf5, 0x21, 0x00


	//----- nvinfo : EIATTR_KPARAM_INFO
	.align		4
.L_307:
        /*0028*/ 	.byte	0x04, 0x17
        /*002a*/ 	.short	(.L_309 - .L_308)
.L_308:
        /*002c*/ 	.word	0x00000000
        /*0030*/ 	.short	0x0000
        /*0032*/ 	.short	0x0000
        /*0034*/ 	.byte	0x00, 0xf5, 0x21, 0x00


	//----- nvinfo : EIATTR_SPARSE_MMA_MASK
	.align		4
.L_309:
        /*0038*/ 	.byte	0x03, 0x50
        /*003a*/ 	.short	0x0000


	//----- nvinfo : EIATTR_MAXREG_COUNT
	.align		4
        /*003c*/ 	.byte	0x03, 0x1b
        /*003e*/ 	.short	0x00ff


	//----- nvinfo : EIATTR_MERCURY_ISA_VERSION
	.align		4
        /*0040*/ 	.byte	0x03, 0x5f
        /*0042*/ 	.short	0x0101


	//----- nvinfo : EIATTR_VRC_CTA_INIT_COUNT
	.align		4
        /*0044*/ 	.byte	0x02, 0x4a
	.zero		1
	.zero		1


	//----- nvinfo : EIATTR_EXIT_INSTR_OFFSETS
	.align		4
        /*0048*/ 	.byte	0x04, 0x1c
        /*004a*/ 	.short	(.L_311 - .L_310)


	//   ....[0]....
.L_310:
        /*004c*/ 	.word	0x00000010


	//----- nvinfo : EIATTR_CBANK_PARAM_SIZE
	.align		4
.L_311:
        /*0050*/ 	.byte	0x03, 0x19
        /*0052*/ 	.short	0x0018


	//----- nvinfo : EIATTR_PARAM_CBANK
	.align		4
        /*0054*/ 	.byte	0x04, 0x0a
        /*0056*/ 	.short	(.L_313 - .L_312)
	.align		4
.L_312:
        /*0058*/ 	.word	index@(.nv.constant0._Z13passo_bool_11P10ulonglong3S0_y)
        /*005c*/ 	.short	0x0380
        /*005e*/ 	.short	0x0018


	//----- nvinfo : EIATTR_SW_WAR
	.align		4
.L_313:
        /*0060*/ 	.byte	0x04, 0x36
        /*0062*/ 	.short	(.L_315 - .L_314)
.L_314:
        /*0064*/ 	.word	0x00000008
.L_315:


//--------------------- .nv.info._Z19passo_tlf_10_parte3P10ulonglong3S0_y --------------------------
	.section	.nv.info._Z19passo_tlf_10_parte3P10ulonglong3S0_y,"",@"SHT_CUDA_INFO"
	.sectionflags	@""
	.align	4


	//----- nvinfo : EIATTR_CUDA_API_VERSION
	.align		4
        /*0000*/ 	.byte	0x04, 0x37
        /*0002*/ 	.short	(.L_317 - .L_316)
.L_316:
        /*0004*/ 	.word	0x00000082


	//----- nvinfo : EIATTR_KPARAM_INFO
	.align		4
.L_317:
        /*0008*/ 	.byte	0x04, 0x17
        /*000a*/ 	.short	(.L_319 - .L_318)
.L_318:
        /*000c*/ 	.word	0x00000000
        /*0010*/ 	.short	0x0002
        /*0012*/ 	.short	0x0010
        /*0014*/ 	.byte	0x00, 0xf0, 0x21, 0x00


	//----- nvinfo : EIATTR_KPARAM_INFO
	.align		4
.L_319:
        /*0018*/ 	.byte	0x04, 0x17
        /*001a*/ 	.short	(.L_321 - .L_320)
.L_320:
        /*001c*/ 	.word	0x00000000
        /*0020*/ 	.short	0x0001
        /*0022*/ 	.short	0x0008
        /*0024*/ 	.byte	0x00, 0xf5, 0x21, 0x00


	//----- nvinfo : EIATTR_KPARAM_INFO
	.align		4
.L_321:
        /*0028*/ 	.byte	0x04, 0x17
        /*002a*/ 	.short	(.L_323 - .L_322)
.L_322:
        /*002c*/ 	.word	0x00000000
        /*0030*/ 	.short	0x0000
        /*0032*/ 	.short	0x0000
        /*0034*/ 	.byte	0x00, 0xf5, 0x21, 0x00


	//----- nvinfo : EIATTR_SPARSE_MMA_MASK
	.align		4
.L_323:
        /*0038*/ 	.byte	0x03, 0x50
        /*003a*/ 	.short	0x0000


	//----- nvinfo : EIATTR_MAXREG_COUNT
	.align		4
        /*003c*/ 	.byte	0x03, 0x1b
        /*003e*/ 	.short	0x00ff


	//----- nvinfo : EIATTR_MERCURY_ISA_VERSION
	.align		4
        /*0040*/ 	.byte	0x03, 0x5f
        /*0042*/ 	.short	0x0101


	//----- nvinfo : EIATTR_VRC_CTA_INIT_COUNT
	.align		4
        /*0044*/ 	.byte	0x02, 0x4a
	.zero		1
	.zero		1


	//----- nvinfo : EIATTR_EXIT_INSTR_OFFSETS
	.align		4
        /*0048*/ 	.byte	0x04, 0x1c
        /*004a*/ 	.short	(.L_325 - .L_324)


	//   ....[0]....
.L_324:
        /*004c*/ 	.word	0x00000010


	//----- nvinfo : EIATTR_CBANK_PARAM_SIZE
	.align		4
.L_325:
        /*0050*/ 	.byte	0x03, 0x19
        /*0052*/ 	.short	0x0018


	//----- nvinfo : EIATTR_PARAM_CBANK
	.align		4
        /*0054*/ 	.byte	0x04, 0x0a
        /*0056*/ 	.short	(.L_327 - .L_326)
	.align		4
.L_326:
        /*0058*/ 	.word	index@(.nv.constant0._Z19passo_tlf_10_parte3P10ulonglong3S0_y)
        /*005c*/ 	.short	0x0380
        /*005e*/ 	.short	0x0018


	//----- nvinfo : EIATTR_SW_WAR
	.align		4
.L_327:
        /*0060*/ 	.byte	0x04, 0x36
        /*0062*/ 	.short	(.L_329 - .L_328)
.L_328:
        /*0064*/ 	.word	0x00000008
.L_329:


//--------------------- .nv.info._Z19passo_tlf_10_parte2P10ulonglong3S0_y --------------------------
	.section	.nv.info._Z19passo_tlf_10_parte2P10ulonglong3S0_y,"",@"SHT_CUDA_INFO"
	.sectionflags	@""
	.align	4


	//----- nvinfo : EIATTR_CUDA_API_VERSION
	.align		4
        /*0000*/ 	.byte	0x04, 0x37
        /*0002*/ 	.short	(.L_331 - .L_330)
.L_330:
        /*0004*/ 	.word	0x00000082


	//----- nvinfo : EIATTR_KPARAM_INFO
	.align		4
.L_331:
        /*0008*/ 	.byte	0x04, 0x17
        /*000a*/ 	.short	(.L_333 - .L_332)
.L_332:
        /*000c*/ 	.word	0x00000000
        /*0010*/ 	.short	0x0002
        /*0012*/ 	.short	0x0010
        /*0014*/ 	.byte	0x00, 0xf0, 0x21, 0x00


	//----- nvinfo : EIATTR_KPARAM_INFO
	.align		4
.L_333:
        /*0018*/ 	.byte	0x04, 0x17
        /*001a*/ 	.short	(.L_335 - .L_334)
.L_334:
        /*001c*/ 	.word	0x00000000
        /*0020*/ 	.short	0x0001
        /*0022*/ 	.short	0x0008
        /*0024*/ 	.byte	0x00, 0xf5, 0x21, 0x00


	//----- nvinfo : EIATTR_KPARAM_INFO
	.align		4
.L_335:
        /*0028*/ 	.byte	0x04, 0x17
        /*002a*/ 	.short	(.L_337 - .L_336)
.L_336:
        /*002c*/ 	.word	0x00000000
        /*0030*/ 	.short	0x0000
        /*0032*/ 	.short	0x0000
        /*0034*/ 	.byte	0x00, 0xf5, 0x21, 0x00


	//----- nvinfo : EIATTR_SPARSE_MMA_MASK
	.align		4
.L_337:
        /*0038*/ 	.byte	0x03, 0x50
        /*003a*/ 	.short	0x0000


	//----- nvinfo : EIATTR_MAXREG_COUNT
	.align		4
        /*003c*/ 	.byte	0x03, 0x1b
        /*003e*/ 	.short	0x00ff


	//----- nvinfo : EIATTR_MERCURY_ISA_VERSION
	.align		4
        /*0040*/ 	.byte	0x03, 0x5f
        /*0042*/ 	.short	0x0101


	//----- nvinfo : EIATTR_VRC_CTA_INIT_COUNT
	.align		4
        /*0044*/ 	.byte	0x02, 0x4a
	.zero		1
	.zero		1


	//----- nvinfo : EIATTR_EXIT_INSTR_OFFSETS
	.align		4
        /*0048*/ 	.byte	0x04, 0x1c
        /*004a*/ 	.short	(.L_339 - .L_338)


	//   ....[0]....
.L_338:
        /*004c*/ 	.word	0x00000010


	//----- nvinfo : EIATTR_CBANK_PARAM_SIZE
	.align		4
.L_339:
        /*0050*/ 	.byte	0x03, 0x19
        /*0052*/ 	.short	0x0018


	//----- nvinfo : EIATTR_PARAM_CBANK
	.align		4
        /*0054*/ 	.byte	0x04, 0x0a
        /*0056*/ 	.short	(.L_341 - .L_340)
	.align		4
.L_340:
        /*0058*/ 	.word	index@(.nv.constant0._Z19passo_tlf_10_parte2P10ulonglong3S0_y)
        /*005c*/ 	.short	0x0380
        /*005e*/ 	.short	0x0018


	//----- nvinfo : EIATTR_SW_WAR
	.align		4
.L_341:
        /*0060*/ 	.byte	0x04, 0x36
        /*0062*/ 	.short	(.L_343 - .L_342)
.L_342:
        /*0064*/ 	.word	0x00000008
.L_343:


//--------------------- .nv.info._Z19passo_tlf_10_parte1P10ulonglong3S0_y --------------------------
	.section	.nv.info._Z19passo_tlf_10_parte1P10ulonglong3S0_y,"",@"SHT_CUDA_INFO"
	.sectionflags	@""
	.align	4


	//----- nvinfo : EIATTR_CUDA_API_VERSION
	.align		4
        /*0000*/ 	.byte	0x04, 0x37
        /*0002*/ 	.short	(.L_345 - .L_344)
.L_344:
        /*0004*/ 	.word	0x00000082


	//----- nvinfo : EIATTR_KPARAM_INFO
	.align		4
.L_345:
        /*0008*/ 	.byte	0x04, 0x17
        /*000a*/ 	.short	(.L_347 - .L_346)
.L_346:
        /*000c*/ 	.word	0x00000000
        /*0010*/ 	.short	0x0002
        /*0012*/ 	.short	0x0010
        /*0014*/ 	.byte	0x00, 0xf0, 0x21, 0x00


	//----- nvinfo : EIATTR_KPARAM_INFO
	.align		4
.L_347:
        /*0018*/ 	.byte	0x04, 0x17
        /*001a*/ 	.short	(.L_349 - .L_348)
.L_348:
        /*001c*/ 	.word	0x00000000
        /*0020*/ 	.short	0x0001
        /*0022*/ 	.short	0x0008
        /*0024*/ 	.byte	0x00, 0xf5, 0x21, 0x00


	//----- nvinfo : EIATTR_KPARAM_INFO
	.align		4
.L_349:
        /*0028*/ 	.byte	0x04, 0x17
        /*002a*/ 	.short	(.L_351 - .L_350)
.L_350:
        /*002c*/ 	.word	0x00000000
        /*0030*/ 	.short	0x0000
        /*0032*/ 	.short	0x0000
        /*0034*/ 	.byte	0x00, 0xf5, 0x21, 0x00


	//----- nvinfo : EIATTR_SPARSE_MMA_MASK
	.align		4
.L_351:
        /*0038*/ 	.byte	0x03, 0x50
        /*003a*/ 	.short	0x0000


	//----- nvinfo : EIATTR_MAXREG_COUNT
	.align		4
        /*003c*/ 	.byte	0x03, 0x1b
        /*003e*/ 	.short	0x00ff


	//----- nvinfo : EIATTR_MERCURY_ISA_VERSION
	.align		4
        /*0040*/ 	.byte	0x03, 0x5f
        /*0042*/ 	.short	0x0101


	//----- nvinfo : EIATTR_VRC_CTA_INIT_COUNT
	.align		4
        /*0044*/ 	.byte	0x02, 0x4a
	.zero		1
	.zero		1


	//----- nvinfo : EIATTR_EXIT_INSTR_OFFSETS
	.align		4
        /*0048*/ 	.byte	0x04, 0x1c
        /*004a*/ 	.short	(.L_353 - .L_352)


	//   ....[0]....
.L_352:
        /*004c*/ 	.word	0x00000080


	//   ....[1]....
        /*0050*/ 	.word	0x00000b60


	//----- nvinfo : EIATTR_CBANK_PARAM_SIZE
	.align		4
.L_353:
        /*0054*/ 	.byte	0x03, 0x19
        /*0056*/ 	.short	0x0018


	//----- nvinfo : EIATTR_PARAM_CBANK
	.align		4
        /*0058*/ 	.byte	0x04, 0x0a
        /*005a*/ 	.short	(.L_355 - .L_354)
	.align		4
.L_354:
        /*005c*/ 	.word	index@(.nv.constant0._Z19passo_tlf_10_parte1P10ulonglong3S0_y)
        /*0060*/ 	.short	0x0380
        /*0062*/ 	.short	0x0018


	//----- nvinfo : EIATTR_SW_WAR
	.align		4
.L_355:
        /*0064*/ 	.byte	0x04, 0x36
        /*0066*/ 	.short	(.L_357 - .L_356)
.L_356:
        /*0068*/ 	.word	0x00000008
.L_357:


//--------------------- .nv.info._Z20passo_bool_10_parte3P10ulonglong3S0_y --------------------------
	.section	.nv.info._Z20passo_bool_10_parte3P10ulonglong3S0_y,"",@"SHT_CUDA_INFO"
	.sectionflags	@""
	.align	4


	//----- nvinfo : EIATTR_CUDA_API_VERSION
	.align		4
        /*0000*/ 	.byte	0x04, 0x37
        /*0002*/ 	.short	(.L_359 - .L_358)
.L_358:
        /*0004*/ 	.word	0x00000082


	//----- nvinfo : EIATTR_KPARAM_INFO
	.align		4
.L_359:
        /*0008*/ 	.byte	0x04, 0x17
        /*000a*/ 	.short	(.L_361 - .L_360)
.L_360:
        /*000c*/ 	.word	0x00000000
        /*0010*/ 	.short	0x0002
        /*0012*/ 	.short	0x0010
        /*0014*/ 	.byte	0x00, 0xf0, 0x21, 0x00


	//----- nvinfo : EIATTR_KPARAM_INFO
	.align		4
.L_361:
        /*0018*/ 	.byte	0x04, 0x17
        /*001a*/ 	.short	(.L_363 - .L_362)
.L_362:
        /*001c*/ 	.word	0x00000000
        /*0020*/ 	.short	0x0001
        /*0022*/ 	.short	0x0008
        /*0024*/ 	.byte	0x00, 0xf5, 0x21, 0x00


	//----- nvinfo : EIATTR_KPARAM_INFO
	.align		4
.L_363:
        /*0028*/ 	.byte	0x04, 0x17
        /*002a*/ 	.short	(.L_365 - .L_364)
.L_364:
        /*002c*/ 	.word	0x00000000
        /*0030*/ 	.short	0x0000
        /*0032*/ 	.short	0x0000
        /*0034*/ 	.byte	0x00, 0xf5, 0x21, 0x00


	//----- nvinfo : EIATTR_SPARSE_MMA_MASK
	.align		4
.L_365:
        /*0038*/ 	.byte	0x03, 0x50
        /*003a*/ 	.short	0x0000


	//----- nvinfo : EIATTR_MAXREG_COUNT
	.align		4
        /*003c*/ 	.byte	0x03, 0x1b
        /*003e*/ 	.short	0x00ff


	//----- nvinfo : EIATTR_MERCURY_ISA_VERSION
	.align		4
        /*0040*/ 	.byte	0x03, 0x5f
        /*0042*/ 	.short	0x0101


	//----- nvinfo : EIATTR_VRC_CTA_INIT_COUNT
	.align		4
        /*0044*/ 	.byte	0x02, 0x4a
	.zero		1
	.zero		1


	//----- nvinfo : EIATTR_EXIT_INSTR_OFFSETS
	.align		4
        /*0048*/ 	.byte	0x04, 0x1c
        /*004a*/ 	.short	(.L_367 - .L_366)


	//   ....[0]....
.L_366:
        /*004c*/ 	.word	0x00000080


	//   ....[1]....
        /*0050*/ 	.word	0x00000450


	//----- nvinfo : EIATTR_CBANK_PARAM_SIZE
	.align		4
.L_367:
        /*0054*/ 	.byte	0x03, 0x19
        /*0056*/ 	.short	0x0018


	//----- nvinfo : EIATTR_PARAM_CBANK
	.align		4
        /*0058*/ 	.byte	0x04, 0x0a
        /*005a*/ 	.short	(.L_369 - .L_368)
	.align		4
.L_368:
        /*005c*/ 	.word	index@(.nv.constant0._Z20passo_bool_10_parte3P10ulonglong3S0_y)
        /*0060*/ 	.short	0x0380
        /*0062*/ 	.short	0x0018


	//----- nvinfo : EIATTR_SW_WAR
	.align		4
.L_369:
        /*0064*/ 	.byte	0x04, 0x36
        /*0066*/ 	.short	(.L_371 - .L_370)
.L_370:
        /*0068*/ 	.word	0x00000008
.L_371:


//--------------------- .nv.info._Z20passo_bool_10_parte2P10ulonglong3S0_y --------------------------
	.section	.nv.info._Z20passo_bool_10_parte2P10ulonglong3S0_y,"",@"SHT_CUDA_INFO"
	.sectionflags	@""
	.align	4


	//----- nvinfo : EIATTR_CUDA_API_VERSION
	.align		4
        /*0000*/ 	.byte	0x04, 0x37
        /*0002*/ 	.short	(.L_373 - .L_372)
.L_372:
        /*0004*/ 	.word	0x00000082


	//----- nvinfo : EIATTR_KPARAM_INFO
	.align		4
.L_373:
        /*0008*/ 	.byte	0x04, 0x17
        /*000a*/ 	.short	(.L_375 - .L_374)
.L_374:
        /*000c*/ 	.word	0x00000000
        /*0010*/ 	.short	0x0002
        /*0012*/ 	.short	0x0010
        /*0014*/ 	.byte	0x00, 0xf0, 0x21, 0x00


	//----- nvinfo : EIATTR_KPARAM_INFO
	.align		4
.L_375:
        /*0018*/ 	.byte	0x04, 0x17
        /*001a*/ 	.short	(.L_377 - .L_376)
.L_376:
        /*001c*/ 	.word	0x00000000
        /*0020*/ 	.short	0x0001
        /*0022*/ 	.short	0x0008
        /*0024*/ 	.byte	0x00, 0xf5, 0x21, 0x00


	//----- nvinfo : EIATTR_KPARAM_INFO
	.align		4
.L_377:
        /*0028*/ 	.byte	0x04, 0x17
        /*002a*/ 	.short	(.L_379 - .L_378)
.L_378:
        /*002c*/ 	.word	0x00000000
        /*0030*/ 	.short	0x0000
        /*0032*/ 	.short	0x0000
        /*0034*/ 	.byte	0x00, 0xf5, 0x21, 0x00


	//----- nvinfo : EIATTR_SPARSE_MMA_MASK
	.align		4
.L_379:
        /*0038*/ 	.byte	0x03, 0x50
        /*003a*/ 	.short	0x0000


	//----- nvinfo : EIATTR_MAXREG_COUNT
	.align		4
        /*003c*/ 	.byte	0x03, 0x1b
        /*003e*/ 	.short	0x00ff


	//----- nvinfo : EIATTR_MERCURY_ISA_VERSION
	.align		4
        /*0040*/ 	.byte	0x03, 0x5f
        /*0042*/ 	.short	0x0101


	//----- nvinfo : EIATTR_VRC_CTA_INIT_COUNT
	.align		4
        /*0044*/ 	.byte	0x02, 0x4a
	.zero		1
	.zero		1


	//----- nvinfo : EIATTR_EXIT_INSTR_OFFSETS
	.align		4
        /*0048*/ 	.byte	0x04, 0x1c
        /*004a*/ 	.short	(.L_381 - .L_380)


	//   ....[0]....
.L_380:
        /*004c*/ 	.word	0x00000080


	//   ....[1]....
        /*0050*/ 	.word	0x000001c0


	//----- nvinfo : EIATTR_CBANK_PARAM_SIZE
	.align		4
.L_381:
        /*0054*/ 	.byte	0x03, 0x19
        /*0056*/ 	.short	0x0018


	//----- nvinfo : EIATTR_PARAM_CBANK
	.align		4
        /*0058*/ 	.byte	0x04, 0x0a
        /*005a*/ 	.short	(.L_383 - .L_382)
	.align		4
.L_382:
        /*005c*/ 	.word	index@(.nv.constant0._Z20passo_bool_10_parte2P10ulonglong3S0_y)
        /*0060*/ 	.short	0x0380
        /*0062*/ 	.short	0x0018


	//----- nvinfo : EIATTR_SW_WAR
	.align		4
.L_383:
        /*0064*/ 	.byte	0x04, 0x36
        /*0066*/ 	.short	(.L_385 - .L_384)
.L_384:
        /*0068*/ 	.word	0x00000008
.L_385:


//--------------------- .nv.info._Z20passo_bool_10_parte1P10ulonglong3S0_y --------------------------
	.section	.nv.info._Z20passo_bool_10_parte1P10ulonglong3S0_y,"",@"SHT_CUDA_INFO"
	.sectionflags	@""
	.align	4


	//----- nvinfo : EIATTR_CUDA_API_VERSION
	.align		4
        /*0000*/ 	.byte	0x04, 0x37
        /*0002*/ 	.short	(.L_387 - .L_386)
.L_386:
        /*0004*/ 	.word	0x00000082


	//----- nvinfo : EIATTR_KPARAM_INFO
	.align		4
.L_387:
        /*0008*/ 	.byte	0x04, 0x17
        /*000a*/ 	.short	(.L_389 - .L_388)
.L_388:
        /*000c*/ 	.word	0x00000000
        /*0010*/ 	.short	0x0002
        /*0012*/ 	.short	0x0010
        /*0014*/ 	.byte	0x00, 0xf0, 0x21, 0x00


	//----- nvinfo : EIATTR_KPARAM_INFO
	.align		4
.L_389:
        /*0018*/ 	.byte	0x04, 0x17
        /*001a*/ 	.short	(.L_391 - .L_390)
.L_390:
        /*001c*/ 	.word	0x00000000
        /*0020*/ 	.short	0x0001
        /*0022*/ 	.short	0x0008
        /*0024*/ 	.byte	0x00, 0xf5, 0x21, 0x00


	//----- nvinfo : EIATTR_KPARAM_INFO
	.align		4
.L_391:
        /*0028*/ 	.byte	0x04, 0x17
        /*002a*/ 	.short	(.L_393 - .L_392)
.L_392:
        /*002c*/ 	.word	0x00000000
        /*0030*/ 	.short	0x0000
        /*0032*/ 	.short	0x0000
        /*0034*/ 	.byte	0x00, 0xf5, 0x21, 0x00


	//----- nvinfo : EIATTR_SPARSE_MMA_MASK
	.align		4
.L_393:
        /*0038*/ 	.byte	0x03, 0x50
        /*003a*/ 	.short	0x0000


	//----- nvinfo : EIATTR_MAXREG_COUNT
	.align		4
        /*003c*/ 	.byte	0x03, 0x1b
        /*003e*/ 	.short	0x00ff


	//----- nvinfo : EIATTR_MERCURY_ISA_VERSION
	.align		4
        /*0040*/ 	.byte	0x03, 0x5f
        /*0042*/ 	.short	0x0101


	//----- nvinfo : EIATTR_VRC_CTA_INIT_COUNT
	.align		4
        /*0044*/ 	.byte	0x02, 0x4a
	.zero		1
	.zero		1


	//----- nvinfo : EIATTR_EXIT_INSTR_OFFSETS
	.align		4
        /*0048*/ 	.byte	0x04, 0x1c
        /*004a*/ 	.short	(.L_395 - .L_394)


	//   ....[0]....
.L_394:
        /*004c*/ 	.word	0x00000080


	//   ....[1]....
        /*0050*/ 	.word	0x00000740


	//----- nvinfo : EIATTR_CBANK_PARAM_SIZE
	.align		4
.L_395:
        /*0054*/ 	.byte	0x03, 0x19
        /*0056*/ 	.short	0x0018


	//----- nvinfo : EIATTR_PARAM_CBANK
	.align		4
        /*0058*/ 	.byte	0x04, 0x0a
        /*005a*/ 	.short	(.L_397 - .L_396)
	.align		4
.L_396:
        /*005c*/ 	.word	index@(.nv.constant0._Z20passo_bool_10_parte1P10ulonglong3S0_y)
        /*0060*/ 	.short	0x0380
        /*0062*/ 	.short	0x0018


	//----- nvinfo : EIATTR_SW_WAR
	.align		4
.L_397:
        /*0064*/ 	.byte	0x04, 0x36
        /*0066*/ 	.short	(.L_399 - .L_398)
.L_398:
        /*0068*/ 	.word	0x00000008
.L_399:


//--------------------- .nv.callgraph             --------------------------
	.section	.nv.callgraph,"",@"SHT_CUDA_CALLGRAPH"
	.align	4
	.sectionentsize	8
	.align		4
        /*0000*/ 	.word	0x00000000
	.align		4
        /*0004*/ 	.word	0xffffffff
	.align		4
        /*0008*/ 	.word	0x00000000
	.align		4
        /*000c*/ 	.word	0xfffffffe
	.align		4
        /*0010*/ 	.word	0x00000000
	.align		4
        /*0014*/ 	.word	0xfffffffd
	.align		4
        /*0018*/ 	.word	0x00000000
	.align		4
        /*001c*/ 	.word	0xfffffffc


//--------------------- .text._Z12passo_tlf_18P10ulonglong3S0_y --------------------------
	.section	.text._Z12passo_tlf_18P10ulonglong3S0_y,"ax",@progbits
	.align	128
        .global         _Z12passo_tlf_18P10ulonglong3S0_y
        .type           _Z12passo_tlf_18P10ulonglong3S0_y,@function
        .size           _Z12passo_tlf_18P10ulonglong3S0_y,(.L_x_20 - _Z12passo_tlf_18P10ulonglong3S0_y)
        .other          _Z12passo_tlf_18P10ulonglong3S0_y,@"STO_CUDA_ENTRY STV_DEFAULT"
_Z12passo_tlf_18P10ulonglong3S0_y:
.text._Z12passo_tlf_18P10ulonglong3S0_y:
[----:B------:R-:W-:Y:S01]  /*0000*/  LDC R1, c[0x0][0x37c] ;  /* 0x0000df00ff017b82 */ /* 0x000fe20000000800 */
[----:B------:R-:W-:Y:S05]  /*0010*/  EXIT ;  /* 0x000000000000794d */ /* 0x000fea0003800000 */
.L_x_0:
[----:B------:R-:W-:-:S00]  /*0020*/  BRA `(.L_x_0) ;  /* 0xfffffffc00fc7947 */ /* 0x000fc0000383ffff */
[----:B------:R-:W-:-:S00]  /*0030*/  NOP ;  /* 0x0000000000007918 */ /* 0x000fc00000000000 */
        /* <DEDUP_REMOVED lines=12> */
.L_x_20:


//--------------------- .text._Z13passo_bool_18P10ulonglong3S0_y --------------------------
	.section	.text._Z13passo_bool_18P10ulonglong3S0_y,"ax",@progbits
	.align	128
        .global         _Z13passo_bool_18P10ulonglong3S0_y
        .type           _Z13passo_bool_18P10ulonglong3S0_y,@function
        .size           _Z13passo_bool_18P10ulonglong3S0_y,(.L_x_21 - _Z13passo_bool_18P10ulonglong3S0_y)
        .other          _Z13passo_bool_18P10ulonglong3S0_y,@"STO_CUDA_ENTRY STV_DEFAULT"
_Z13passo_bool_18P10ulonglong3S0_y:
.text._Z13passo_bool_18P10ulonglong3S0_y:
[----:B------:R-:W-:Y:S01]  /*0000*/  LDC R1, c[0x0][0x37c] ;  /* 0x0000df00ff017b82 */ /* 0x000fe20000000800 */
[----:B------:R-:W-:Y:S05]  /*0010*/  EXIT ;  /* 0x000000000000794d */ /* 0x000fea0003800000 */
.L_x_1:
        /* <DEDUP_REMOVED lines=14> */
.L_x_21:


//--------------------- .text._Z12passo_tlf_17P10ulonglong3S0_y --------------------------
	.section	.text._Z12passo_tlf_17P10ulonglong3S0_y,"ax",@progbits
	.align	128
        .global         _Z12passo_tlf_17P10ulonglong3S0_y
        .type           _Z12passo_tlf_17P10ulonglong3S0_y,@function
        .size           _Z12passo_tlf_17P10ulonglong3S0_y,(.L_x_22 - _Z12passo_tlf_17P10ulonglong3S0_y)
        .other          _Z12passo_tlf_17P10ulonglong3S0_y,@"STO_CUDA_ENTRY STV_DEFAULT"
_Z12passo_tlf_17P10ulonglong3S0_y:
.text._Z12passo_tlf_17P10ulonglong3S0_y:
[----:B------:R-:W-:Y:S01]  /*0000*/  LDC R1, c[0x0][0x37c] ;  /* 0x0000df00ff017b82 */ /* 0x000fe20000000800 */
[----:B------:R-:W-:Y:S05]  /*0010*/  EXIT ;  /* 0x000000000000794d */ /* 0x000fea0003800000 */
.L_x_2:
        /* <DEDUP_REMOVED lines=14> */
.L_x_22:


//--------------------- .text._Z13passo_bool_17P10ulonglong3S0_y --------------------------
	.section	.text._Z13passo_bool_17P10ulonglong3S0_y,"ax",@progbits
	.align	128
        .global         _Z13passo_bool_17P10ulonglong3S0_y
        .type           _Z13passo_bool_17P10ulonglong3S0_y,@function
        .size           _Z13passo_bool_17P10ulonglong3S0_y,(.L_x_23 - _Z13passo_bool_17P10ulonglong3S0_y)
        .other          _Z13passo_bool_17P10ulonglong3S0_y,@"STO_CUDA_ENTRY STV_DEFAULT"
_Z13passo_bool_17P10ulonglong3S0_y:
.text._Z13passo_bool_17P10ulonglong3S0_y:
[----:B------:R-:W-:Y:S01]  /*0000*/  LDC R1, c[0x0][0x37c] ;  /* 0x0000df00ff017b82 */ /* 0x000fe20000000800 */
[----:B------:R-:W-:Y:S05]  /*0010*/  EXIT ;  /* 0x000000000000794d */ /* 0x000fea0003800000 */
.L_x_3:
        /* <DEDUP_REMOVED lines=14> */
.L_x_23:


//--------------------- .text._Z12passo_tlf_15P10ulonglong3S0_y --------------------------
	.section	.text._Z12passo_tlf_15P10ulonglong3S0_y,"ax",@progbits
	.align	128
        .global         _Z12passo_tlf_15P10ulonglong3S0_y
        .type           _Z12passo_tlf_15P10ulonglong3S0_y,@function
        .size           _Z12passo_tlf_15P10ulonglong3S0_y,(.L_x_24 - _Z12passo_tlf_15P10ulonglong3S0_y)
        .other          _Z12passo_tlf_15P10ulonglong3S0_y,@"STO_CUDA_ENTRY STV_DEFAULT"
_Z12passo_tlf_15P10ulonglong3S0_y:
.text._Z12passo_tlf_15P10ulonglong3S0_y:
[----:B------:R-:W-:Y:S01]  /*0000*/  LDC R1, c[0x0][0x37c] ;  /* 0x0000df00ff017b82 */ /* 0x000fe20000000800 */
[----:B------:R-:W-:Y:S05]  /*0010*/  EXIT ;  /* 0x000000000000794d */ /* 0x000fea0003800000 */
.L_x_4:
        /* <DEDUP_REMOVED lines=14> */
.L_x_24:


//--------------------- .text._Z13passo_bool_15P10ulonglong3S0_y --------------------------
	.section	.text._Z13passo_bool_15P10ulonglong3S0_y,"ax",@progbits
	.align	128
        .global         _Z13passo_bool_15P10ulonglong3S0_y
        .type           _Z13passo_bool_15P10ulonglong3S0_y,@function
        .size           _Z13passo_bool_15P10ulonglong3S0_y,(.L_x_25 - _Z13passo_bool_15P10ulonglong3S0_y)
        .other          _Z13passo_bool_15P10ulonglong3S0_y,@"STO_CUDA_ENTRY STV_DEFAULT"
_Z13passo_bool_15P10ulonglong3S0_y:
.text._Z13passo_bool_15P10ulonglong3S0_y:
[----:B------:R-:W-:Y:S01]  /*0000*/  LDC R1, c[0x0][0x37c] ;  /* 0x0000df00ff017b82 */ /* 0x000fe20000000800 */
[----:B------:R-:W-:Y:S05]  /*0010*/  EXIT ;  /* 0x000000000000794d */ /* 0x000fea0003800000 */
.L_x_5:
        /* <DEDUP_REMOVED lines=14> */
.L_x_25:


//--------------------- .text._Z12passo_tlf_14P10ulonglong3S0_y --------------------------
	.section	.text._Z12passo_tlf_14P10ulonglong3S0_y,"ax",@progbits
	.align	128
        .global         _Z12passo_tlf_14P10ulonglong3S0_y
        .type           _Z12passo_tlf_14P10ulonglong3S0_y,@function
        .size           _Z12passo_tlf_14P10ulonglong3S0_y,(.L_x_26 - _Z12passo_tlf_14P10ulonglong3S0_y)
        .other          _Z12passo_tlf_14P10ulonglong3S0_y,@"STO_CUDA_ENTRY STV_DEFAULT"
_Z12passo_tlf_14P10ulonglong3S0_y:
.text._Z12passo_tlf_14P10ulonglong3S0_y:
[----:B------:R-:W-:Y:S01]  /*0000*/  LDC R1, c[0x0][0x37c] ;  /* 0x0000df00ff017b82 */ /* 0x000fe20000000800 */
[----:B------:R-:W-:Y:S05]  /*0010*/  EXIT ;  /* 0x000000000000794d */ /* 0x000fea0003800000 */
.L_x_6:
        /* <DEDUP_REMOVED lines=14> */
.L_x_26:


//--------------------- .text._Z13passo_bool_14P10ulonglong3S0_y --------------------------
	.section	.text._Z13passo_bool_14P10ulonglong3S0_y,"ax",@progbits
	.align	128
        .global         _Z13passo_bool_14P10ulonglong3S0_y
        .type           _Z13passo_bool_14P10ulonglong3S0_y,@function
        .size           _Z13passo_bool_14P10ulonglong3S0_y,(.L_x_27 - _Z13passo_bool_14P10ulonglong3S0_y)
        .other          _Z13passo_bool_14P10ulonglong3S0_y,@"STO_CUDA_ENTRY STV_DEFAULT"
_Z13passo_bool_14P10ulonglong3S0_y:
.text._Z13passo_bool_14P10ulonglong3S0_y:
[----:B------:R-:W-:Y:S01]  /*0000*/  LDC R1, c[0x0][0x37c] ;  /* 0x0000df00ff017b82 */ /* 0x000fe20000000800 */
[----:B------:R-:W-:Y:S05]  /*0010*/  EXIT ;  /* 0x000000000000794d */ /* 0x000fea0003800000 */
.L_x_7:
        /* <DEDUP_REMOVED lines=14> */
.L_x_27:


//--------------------- .text._Z12passo_tlf_13P10ulonglong3S0_y --------------------------
	.section	.text._Z12passo_tlf_13P10ulonglong3S0_y,"ax",@progbits
	.align	128
        .global         _Z12passo_tlf_13P10ulonglong3S0_y
        .type           _Z12passo_tlf_13P10ulonglong3S0_y,@function
        .size           _Z12passo_tlf_13P10ulonglong3S0_y,(.L_x_28 - _Z12passo_tlf_13P10ulonglong3S0_y)
        .other          _Z12passo_tlf_13P10ulonglong3S0_y,@"STO_CUDA_ENTRY STV_DEFAULT"
_Z12passo_tlf_13P10ulonglong3S0_y:
.text._Z12passo_tlf_13P10ulonglong3S0_y:
[----:B------:R-:W-:Y:S01]  /*0000*/  LDC R1, c[0x0][0x37c] ;  /* 0x0000df00ff017b82 */ /* 0x000fe20000000800 */
[----:B------:R-:W-:Y:S05]  /*0010*/  EXIT ;  /* 0x000000000000794d */ /* 0x000fea0003800000 */
.L_x_8:
        /* <DEDUP_REMOVED lines=14> */
.L_x_28:


//--------------------- .text._Z13passo_bool_13P10ulonglong3S0_y --------------------------
	.section	.text._Z13passo_bool_13P10ulonglong3S0_y,"ax",@progbits
	.align	128
        .global         _Z13passo_bool_13P10ulonglong3S0_y
        .type           _Z13passo_bool_13P10ulonglong3S0_y,@function
        .size           _Z13passo_bool_13P10ulonglong3S0_y,(.L_x_29 - _Z13passo_bool_13P10ulonglong3S0_y)
        .other          _Z13passo_bool_13P10ulonglong3S0_y,@"STO_CUDA_ENTRY STV_DEFAULT"
_Z13passo_bool_13P10ulonglong3S0_y:
.text._Z13passo_bool_13P10ulonglong3S0_y:
[----:B------:R-:W-:Y:S01]  /*0000*/  LDC R1, c[0x0][0x37c] ;  /* 0x0000df00ff017b82 */ /* 0x000fe20000000800 */
[----:B------:R-:W-:Y:S05]  /*0010*/  EXIT ;  /* 0x000000000000794d */ /* 0x000fea0003800000 */
.L_x_9:
        /* <DEDUP_REMOVED lines=14> */
.L_x_29:


//--------------------- .text._Z12passo_tlf_12P10ulonglong3S0_y --------------------------
	.section	.text._Z12passo_tlf_12P10ulonglong3S0_y,"ax",@progbits
	.align	128
        .global         _Z12passo_tlf_12P10ulonglong3S0_y
        .type           _Z12passo_tlf_12P10ulonglong3S0_y,@function
        .size           _Z12passo_tlf_12P10ulonglong3S0_y,(.L_x_30 - _Z12passo_tlf_12P10ulonglong3S0_y)
        .other          _Z12passo_tlf_12P10ulonglong3S0_y,@"STO_CUDA_ENTRY STV_DEFAULT"
_Z12passo_tlf_12P10ulonglong3S0_y:
.text._Z12passo_tlf_12P10ulonglong3S0_y:
[----:B------:R-:W-:Y:S01]  /*0000*/  LDC R1, c[0x0][0x37c] ;  /* 0x0000df00ff017b82 */ /* 0x000fe20000000800 */
[----:B------:R-:W-:Y:S05]  /*0010*/  EXIT ;  /* 0x000000000000794d */ /* 0x000fea0003800000 */
.L_x_10:
        /* <DEDUP_REMOVED lines=14> */
.L_x_30:


//--------------------- .text._Z13passo_bool_12P10ulonglong3S0_y --------------------------
	.section	.text._Z13passo_bool_12P10ulonglong3S0_y,"ax",@progbits
	.align	128
        .global         _Z13passo_bool_12P10ulonglong3S0_y
        .type           _Z13passo_bool_12P10ulonglong3S0_y,@function
        .size           _Z13passo_bool_12P10ulonglong3S0_y,(.L_x_31 - _Z13passo_bool_12P10ulonglong3S0_y)
        .other          _Z13passo_bool_12P10ulonglong3S0_y,@"STO_CUDA_ENTRY STV_DEFAULT"
_Z13passo_bool_12P10ulonglong3S0_y:
.text._Z13passo_bool_12P10ulonglong3S0_y:
[----:B------:R-:W-:Y:S01]  /*0000*/  LDC R1, c[0x0][0x37c] ;  /* 0x0000df00ff017b82 */ /* 0x000fe20000000800 */
[----:B------:R-:W-:Y:S05]  /*0010*/  EXIT ;  /* 0x000000000000794d */ /* 0x000fea0003800000 */
.L_x_11:
        /* <DEDUP_REMOVED lines=14> */
.L_x_31:


//--------------------- .text._Z12passo_tlf_11P10ulonglong3S0_y --------------------------
	.section	.text._Z12passo_tlf_11P10ulonglong3S0_y,"ax",@progbits
	.align	128
        .global         _Z12passo_tlf_11P10ulonglong3S0_y
        .type           _Z12passo_tlf_11P10ulonglong3S0_y,@function
        .size           _Z12passo_tlf_11P10ulonglong3S0_y,(.L_x_32 - _Z12passo_tlf_11P10ulonglong3S0_y)
        .other          _Z12passo_tlf_11P10ulonglong3S0_y,@"STO_CUDA_ENTRY STV_DEFAULT"
_Z12passo_tlf_11P10ulonglong3S0_y:
.text._Z12passo_tlf_11P10ulonglong3S0_y:
[----:B------:R-:W-:Y:S01]  /*0000*/  LDC R1, c[0x0][0x37c] ;  /* 0x0000df00ff017b82 */ /* 0x000fe20000000800 */
[----:B------:R-:W-:Y:S05]  /*0010*/  EXIT ;  /* 0x000000000000794d */ /* 0x000fea0003800000 */
.L_x_12:
        /* <DEDUP_REMOVED lines=14> */
.L_x_32:


//--------------------- .text._Z13passo_bool_11P10ulonglong3S0_y --------------------------
	.section	.text._Z13passo_bool_11P10ulonglong3S0_y,"ax",@progbits
	.align	128
        .global         _Z13passo_bool_11P10ulonglong3S0_y
        .type           _Z13passo_bool_11P10ulonglong3S0_y,@function
        .size           _Z13passo_bool_11P10ulonglong3S0_y,(.L_x_33 - _Z13passo_bool_11P10ulonglong3S0_y)
        .other          _Z13passo_bool_11P10ulonglong3S0_y,@"STO_CUDA_ENTRY STV_DEFAULT"
_Z13passo_bool_11P10ulonglong3S0_y:
.text._Z13passo_bool_11P10ulonglong3S0_y:
[----:B------:R-:W-:Y:S01]  /*0000*/  LDC R1, c[0x0][0x37c] ;  /* 0x0000df00ff017b82 */ /* 0x000fe20000000800 */
[----:B------:R-:W-:Y:S05]  /*0010*/  EXIT ;  /* 0x000000000000794d */ /* 0x000fea0003800000 */
.L_x_13:
        /* <DEDUP_REMOVED lines=14> */
.L_x_33:


//--------------------- .text._Z19passo_tlf_10_parte3P10ulonglong3S0_y --------------------------
	.section	.text._Z19passo_tlf_10_parte3P10ulonglong3S0_y,"ax",@progbits
	.align	128
        .global         _Z19passo_tlf_10_parte3P10ulonglong3S0_y
        .type           _Z19passo_tlf_10_parte3P10ulonglong3S0_y,@function
        .size           _Z19passo_tlf_10_parte3P10ulonglong3S0_y,(.L_x_34 - _Z19passo_tlf_10_parte3P10ulonglong3S0_y)
        .other          _Z19passo_tlf_10_parte3P10ulonglong3S0_y,@"STO_CUDA_ENTRY STV_DEFAULT"
_Z19passo_tlf_10_parte3P10ulonglong3S0_y:
.text._Z19passo_tlf_10_parte3P10ulonglong3S0_y:
[----:B------:R-:W-:Y:S01]  /*0000*/  LDC R1, c[0x0][0x37c] ;  /* 0x0000df00ff017b82 */ /* 0x000fe20000000800 */
[----:B------:R-:W-:Y:S05]  /*0010*/  EXIT ;  /* 0x000000000000794d */ /* 0x000fea0003800000 */
.L_x_14:
        /* <DEDUP_REMOVED lines=14> */
.L_x_34:


//--------------------- .text._Z19passo_tlf_10_parte2P10ulonglong3S0_y --------------------------
	.section	.text._Z19passo_tlf_10_parte2P10ulonglong3S0_y,"ax",@progbits
	.align	128
        .global         _Z19passo_tlf_10_parte2P10ulonglong3S0_y
        .type           _Z19passo_tlf_10_parte2P10ulonglong3S0_y,@function
        .size           _Z19passo_tlf_10_parte2P10ulonglong3S0_y,(.L_x_35 - _Z19passo_tlf_10_parte2P10ulonglong3S0_y)
        .other          _Z19passo_tlf_10_parte2P10ulonglong3S0_y,@"STO_CUDA_ENTRY STV_DEFAULT"
_Z19passo_tlf_10_parte2P10ulonglong3S0_y:
.text._Z19passo_tlf_10_parte2P10ulonglong3S0_y:
[----:B------:R-:W-:Y:S01]  /*0000*/  LDC R1, c[0x0][0x37c] ;  /* 0x0000df00ff017b82 */ /* 0x000fe20000000800 */
[----:B------:R-:W-:Y:S05]  /*0010*/  EXIT ;  /* 0x000000000000794d */ /* 0x000fea0003800000 */
.L_x_15:
        /* <DEDUP_REMOVED lines=14> */
.L_x_35:


//--------------------- .text._Z19passo_tlf_10_parte1P10ulonglong3S0_y --------------------------
	.section	.text._Z19passo_tlf_10_parte1P10ulonglong3S0_y,"ax",@progbits
	.align	128
        .global         _Z19passo_tlf_10_parte1P10ulonglong3S0_y
        .type           _Z19passo_tlf_10_parte1P10ulonglong3S0_y,@function
        .size           _Z19passo_tlf_10_parte1P10ulonglong3S0_y,(.L_x_36 - _Z19passo_tlf_10_parte1P10ulonglong3S0_y)
        .other          _Z19passo_tlf_10_parte1P10ulonglong3S0_y,@"STO_CUDA_ENTRY STV_DEFAULT"
_Z19passo_tlf_10_parte1P10ulonglong3S0_y:
.text._Z19passo_tlf_10_parte1P10ulonglong3S0_y:
[----:B------:R-:W-:Y:S01]  /*0000*/  LDC R1, c[0x0][0x37c] ;  /* 0x0000df00ff017b82 */ /* 0x000fe20000000800 */
[----:B------:R-:W0:Y:S07]  /*0010*/  S2R R7, SR_TID.X ;  /* 0x0000000000077919 */ /* 0x000e2e0000002100 */
[----:B------:R-:W0:Y:S01]  /*0020*/  S2UR UR4, SR_CTAID.X ;  /* 0x00000000000479c3 */ /* 0x000e220000002500 */
[----:B------:R-:W1:Y:S07]  /*0030*/  LDCU.64 UR6, c[0x0][0x390] ;  /* 0x00007200ff0677ac */ /* 0x000e6e0008000a00 */
[----:B------:R-:W0:Y:S02]  /*0040*/  LDC R0, c[0x0][0x360] ;  /* 0x0000d800ff007b82 */ /* 0x000e240000000800 */
[----:B0-----:R-:W-:-:S05]  /*0050*/  IMAD R7, R0, UR4, R7 ;  /* 0x0000000400077c24 */ /* 0x001fca000f8e0207 */
[----:B-1----:R-:W-:-:S04]  /*0060*/  ISETP.GE.U32.AND P0, PT, R7, UR6, PT ;  /* 0x0000000607007c0c */ /* 0x002fc8000bf06070 */
[----:B------:R-:W-:-:S13]  /*0070*/  ISETP.GE.U32.AND.EX P0, PT, RZ, UR7, PT, P0 ;  /* 0x00000007ff007c0c */ /* 0x000fda000bf06100 */
[----:B------:R-:W-:Y:S05]  /*0080*/  @P0 EXIT ;  /* 0x000000000000094d */ /* 0x000fea0003800000 */
[----:B------:R-:W0:Y:S01]  /*0090*/  LDC.64 R2, c[0x0][0x380] ;  /* 0x0000e000ff027b82 */ /* 0x000e220000000a00 */
[----:B------:R-:W1:Y:S01]  /*00a0*/  LDCU.64 UR6, c[0x0][0x358] ;  /* 0x00006b00ff0677ac */ /* 0x000e620008000a00 */
[----:B------:R-:W-:Y:S01]  /*00b0*/  UMOV UR4, URZ ;  /* 0x000000ff00047c82 */ /* 0x000fe20008000000 */
[----:B0-----:R-:W-:-:S04]  /*00c0*/  IMAD.WIDE.U32 R2, R7, 0x18, R2 ;  /* 0x0000001807027825 */ /* 0x001fc800078e0002 */
[----:B------:R-:W-:-:S06]  /*00d0*/  VIADD R3, R3, UR4 ;  /* 0x0000000403037c36 */ /* 0x000fcc0008000000 */
[----:B-1----:R-:W2:Y:S02]  /*00e0*/  LDG.E.64 R2, desc[UR6][R2.64] ;  /* 0x0000000602027981 */ /* 0x002ea4000c1e1b00 */
[C---:B--2---:R-:W-:Y:S01]  /*00f0*/  IMAD.SHL.U32 R17, R2.reuse, 0x1000000, RZ ;  /* 0x0100000002117824 */ /* 0x044fe200078e00ff */
[C-C-:B------:R-:W-:Y:S01]  /*0100*/  SHF.R.U64 R6, R2.reuse, 0x5, R3.reuse ;  /* 0x0000000502067819 */ /* 0x140fe20000001203 */
[C---:B------:R-:W-:Y:S01]  /*0110*/  IMAD.SHL.U32 R4, R2.reuse, 0x4000000, RZ ;  /* 0x0400000002047824 */ /* 0x040fe200078e00ff */
[C---:B------:R-:W-:Y:S01]  /*0120*/  SHF.L.U64.HI R21, R2.reuse, 0x7, R3 ;  /* 0x0000000702157819 */ /* 0x040fe20000010203 */
[C---:B------:R-:W-:Y:S01]  /*0130*/  IMAD.SHL.U32 R15, R2.reuse, 0x200, RZ ;  /* 0x00000200020f7824 */ /* 0x040fe200078e00ff */
[----:B------:R-:W-:Y:S01]  /*0140*/  SHF.R.S32.HI R11, RZ, 0x1f, R17 ;  /* 0x0000001fff0b7819 */ /* 0x000fe20000011411 */
[C---:B------:R-:W-:Y:S01]  /*0150*/  IMAD.SHL.U32 R16, R2.reuse, 0x10000000, RZ ;  /* 0x1000000002107824 */ /* 0x040fe200078e00ff */
[----:B------:R-:W-:Y:S01]  /*0160*/  SHF.R.S32.HI R12, RZ, 0x1f, R4 ;  /* 0x0000001fff0c7819 */ /* 0x000fe20000011404 */
[----:B------:R-:W-:Y:S01]  /*0170*/  IMAD.SHL.U32 R22, R2, 0x8000000, RZ ;  /* 0x0800000002167824 */ /* 0x000fe200078e00ff */
[----:B------:R-:W-:-:S02]  /*0180*/  LOP3.LUT R6, R6, 0x2, RZ, 0xc0, !PT ;  /* 0x0000000206067812 */ /* 0x000fc400078ec0ff */
[----:B------:R-:W-:Y:S02]  /*0190*/  LOP3.LUT R5, R11, 0xfffffffa, RZ, 0xc0, !PT ;  /* 0xfffffffa0b057812 */ /* 0x000fe400078ec0ff */
[----:B------:R-:W-:Y:S02]  /*01a0*/  LOP3.LUT R0, R12, 0xfffffffa, RZ, 0xc0, !PT ;  /* 0xfffffffa0c007812 */ /* 0x000fe400078ec0ff */
[----:B------:R-:W-:Y:S02]  /*01b0*/  SHF.L.U64.HI R10, R2, 0xe, R3 ;  /* 0x0000000e020a7819 */ /* 0x000fe40000010203 */
[----:B------:R-:W-:Y:S02]  /*01c0*/  IADD3 R0, P0, P6, R0, R6, R5 ;  /* 0x0000000600007210 */ /* 0x000fe40007e1e005 */
[C-C-:B------:R-:W-:Y:S02]  /*01d0*/  SHF.R.U64 R9, R2.reuse, 0xb, R3.reuse ;  /* 0x0000000b02097819 */ /* 0x140fe40000001203 */
[----:B------:R-:W-:-:S02]  /*01e0*/  SHF.R.U64 R5, R2, 0x17, R3 ;  /* 0x0000001702057819 */ /* 0x000fc40000001203 */
[----:B------:R-:W-:Y:S02]  /*01f0*/  SHF.R.U64 R8, R2, 0x16, R3 ;  /* 0x0000001602087819 */ /* 0x000fe40000001203 */
[----:B------:R-:W-:Y:S02]  /*0200*/  SHF.R.S32.HI R20, RZ, 0x1e, R21 ;  /* 0x0000001eff147819 */ /* 0x000fe40000011415 */
[----:B------:R-:W-:Y:S02]  /*0210*/  SHF.R.S32.HI R19, RZ, 0x1e, R15 ;  /* 0x0000001eff137819 */ /* 0x000fe4000001140f */
[----:B------:R-:W-:Y:S02]  /*0220*/  SHF.R.S32.HI R13, RZ, 0x1e, R10 ;  /* 0x0000001eff0d7819 */ /* 0x000fe4000001140a */
[----:B------:R-:W-:Y:S02]  /*0230*/  LOP3.LUT R9, R9, 0x2, RZ, 0xc0, !PT ;  /* 0x0000000209097812 */ /* 0x000fe400078ec0ff */
[----:B------:R-:W-:-:S02]  /*0240*/  LOP3.LUT R8, R8, 0x2, RZ, 0xc0, !PT ;  /* 0x0000000208087812 */ /* 0x000fc400078ec0ff */
[----:B------:R-:W-:Y:S02]  /*0250*/  LOP3.LUT R6, R5, 0x2, RZ, 0xc0, !PT ;  /* 0x0000000205067812 */ /* 0x000fe400078ec0ff */
[----:B------:R-:W-:Y:S02]  /*0260*/  LOP3.LUT R19, R19, 0xfffffffe, RZ, 0xc0, !PT ;  /* 0xfffffffe13137812 */ /* 0x000fe400078ec0ff */
[----:B------:R-:W-:Y:S02]  /*0270*/  LOP3.LUT R20, R20, 0xfffffffe, RZ, 0xc0, !PT ;  /* 0xfffffffe14147812 */ /* 0x000fe400078ec0ff */
[----:B------:R-:W-:Y:S02]  /*0280*/  LOP3.LUT R12, R12, 0xe, RZ, 0xc0, !PT ;  /* 0x0000000e0c0c7812 */ /* 0x000fe400078ec0ff */
[----:B------:R-:W-:Y:S02]  /*0290*/  LOP3.LUT R11, R11, 0xe, RZ, 0xc0, !PT ;  /* 0x0000000e0b0b7812 */ /* 0x000fe400078ec0ff */
[----:B------:R-:W-:-:S02]  /*02a0*/  LOP3.LUT R13, R13, 0xfffffffe, RZ, 0xc0, !PT ;  /* 0xfffffffe0d0d7812 */ /* 0x000fc400078ec0ff */
[----:B------:R-:W-:Y:S02]  /*02b0*/  SHF.R.S32.HI R17, RZ, 0x1f, R17 ;  /* 0x0000001fff117819 */ /* 0x000fe40000011411 */
[----:B------:R-:W-:Y:S02]  /*02c0*/  SHF.R.S32.HI R14, RZ, 0x1f, R4 ;  /* 0x0000001fff0e7819 */ /* 0x000fe40000011404 */
[----:B------:R-:W-:Y:S02]  /*02d0*/  IADD3 R19, P4, P5, R19, R8, R6 ;  /* 0x0000000813137210 */ /* 0x000fe40007d9e006 */
[----:B------:R-:W-:Y:S02]  /*02e0*/  IADD3 R20, P2, PT, R20, R9, RZ ;  /* 0x0000000914147210 */ /* 0x000fe40007f5e0ff */
[C-C-:B------:R-:W-:Y:S02]  /*02f0*/  SHF.L.U64.HI R6, R2.reuse, 0x8, R3.reuse ;  /* 0x0000000802067819 */ /* 0x140fe40000010203 */
[----:B------:R-:W-:-:S02]  /*0300*/  SHF.L.U64.HI R9, R2, 0x6, R3 ;  /* 0x0000000602097819 */ /* 0x000fc40000010203 */
[----:B------:R-:W-:Y:S02]  /*0310*/  IADD3 R4, P1, P3, R11, R13, R12 ;  /* 0x0000000d0b047210 */ /* 0x000fe40007b3e00c */
[----:B------:R-:W-:Y:S02]  /*0320*/  IADD3.X R8, PT, PT, R14, RZ, R17, P0, P6 ;  /* 0x000000ff0e087210 */ /* 0x000fe400007ec411 */
[----:B------:R-:W-:Y:S02]  /*0330*/  SHF.R.U32.HI R24, RZ, 0x1c, R3 ;  /* 0x0000001cff187819 */ /* 0x000fe40000011603 */
[----:B------:R-:W-:Y:S02]  /*0340*/  SHF.R.S32.HI R13, RZ, 0x1f, R16 ;  /* 0x0000001fff0d7819 */ /* 0x000fe40000011410 */
[----:B------:R-:W-:Y:S02]  /*0350*/  SHF.R.S32.HI R11, RZ, 0x1f, R22 ;  /* 0x0000001fff0b7819 */ /* 0x000fe40000011416 */
[----:B------:R-:W-:-:S02]  /*0360*/  SHF.R.S32.HI R14, RZ, 0x1f, R9 ;  /* 0x0000001fff0e7819 */ /* 0x000fc40000011409 */
[----:B------:R-:W-:Y:S02]  /*0370*/  SHF.R.S32.HI R17, RZ, 0x1e, R6 ;  /* 0x0000001eff117819 */ /* 0x000fe40000011406 */
[----:B------:R-:W-:Y:S02]  /*0380*/  LOP3.LUT R24, R24, 0x2, RZ, 0xc0, !PT ;  /* 0x0000000218187812 */ /* 0x000fe400078ec0ff */
[----:B------:R-:W-:Y:S02]  /*0390*/  LOP3.LUT R13, R13, 0xfffffffa, RZ, 0xc0, !PT ;  /* 0xfffffffa0d0d7812 */ /* 0x000fe400078ec0ff */
[----:B------:R-:W-:Y:S02]  /*03a0*/  LOP3.LUT R11, R11, 0xfffffffa, RZ, 0xc0, !PT ;  /* 0xfffffffa0b0b7812 */ /* 0x000fe400078ec0ff */
[----:B------:R-:W-:Y:S02]  /*03b0*/  SHF.R.S32.HI R12, RZ, 0x1f, R10 ;  /* 0x0000001fff0c7819 */ /* 0x000fe4000001140a */
[----:B------:R-:W-:-:S02]  /*03c0*/  SHF.R.S32.HI R15, RZ, 0x1f, R15 ;  /* 0x0000001fff0f7819 */ /* 0x000fc4000001140f */
[----:B------:R-:W-:Y:S02]  /*03d0*/  LOP3.LUT R10, R14, 0xfffffffa, RZ, 0xc0, !PT ;  /* 0xfffffffa0e0a7812 */ /* 0x000fe400078ec0ff */
[C-C-:B------:R-:W-:Y:S02]  /*03e0*/  SHF.R.U64 R18, R2.reuse, 0xc, R3.reuse ;  /* 0x0000000c02127819 */ /* 0x140fe40000001203 */
[----:B------:R-:W-:Y:S02]  /*03f0*/  LOP3.LUT R17, R17, 0xfffffffe, RZ, 0xc0, !PT ;  /* 0xfffffffe11117812 */ /* 0x000fe400078ec0ff */
[----:B------:R-:W-:Y:S02]  /*0400*/  SHF.R.U64 R14, R2, 0xf, R3 ;  /* 0x0000000f020e7819 */ /* 0x000fe40000001203 */
[----:B------:R-:W-:Y:S02]  /*0410*/  IADD3 R11, P0, P6, R11, R13, R24 ;  /* 0x0000000d0b0b7210 */ /* 0x000fe40007e1e018 */
[----:B------:R-:W-:-:S02]  /*0420*/  IADD3.X R12, PT, PT, RZ, R12, RZ, P1, P3 ;  /* 0x0000000cff0c7210 */ /* 0x000fc40000fe64ff */
[----:B------:R-:W-:Y:S02]  /*0430*/  LOP3.LUT R23, R5, 0x1, RZ, 0xc0, !PT ;  /* 0x0000000105177812 */ /* 0x000fe400078ec0ff */
[----:B------:R-:W-:Y:S02]  /*0440*/  IADD3.X R15, PT, PT, R15, RZ, RZ, P4, P5 ;  /* 0x000000ff0f0f7210 */ /* 0x000fe400027ea4ff */
[----:B------:R-:W-:Y:S02]  /*0450*/  IADD3 R13, P1, P3, R13, R10, R24 ;  /* 0x0000000a0d0d7210 */ /* 0x000fe40007b3e018 */
[----:B------:R-:W-:Y:S02]  /*0460*/  LOP3.LUT R18, R18, 0x2, RZ, 0xc0, !PT ;  /* 0x0000000212127812 */ /* 0x000fe400078ec0ff */
[----:B------:R-:W-:Y:S02]  /*0470*/  IADD3 R5, P5, PT, RZ, -R17, RZ ;  /* 0x80000011ff057210 */ /* 0x000fe40007fbe0ff */
[----:B------:R-:W-:-:S02]  /*0480*/  SHF.R.S32.HI R24, RZ, 0x1f, R16 ;  /* 0x0000001fff187819 */ /* 0x000fc40000011410 */
[----:B------:R-:W-:Y:S02]  /*0490*/  SHF.R.S32.HI R17, RZ, 0x1f, R9 ;  /* 0x0000001fff117819 */ /* 0x000fe40000011409 */
[----:B------:R-:W-:Y:S02]  /*04a0*/  LOP3.LUT R16, R14, 0x1, RZ, 0xc0, !PT ;  /* 0x000000010e107812 */ /* 0x000fe400078ec0ff */
[----:B------:R-:W-:Y:S02]  /*04b0*/  ISETP.NE.U32.AND P4, PT, R18, R5, PT ;  /* 0x000000051200720c */ /* 0x000fe40003f85070 */
[----:B------:R-:W-:Y:S02]  /*04c0*/  IADD3.X R18, PT, PT, R24, R17, RZ, P1, P3 ;  /* 0x0000001118127210 */ /* 0x000fe40000fe64ff */
[----:B------:R-:W-:Y:S02]  /*04d0*/  IADD3 R23, P1, PT, R23, R16, RZ ;  /* 0x0000001017177210 */ /* 0x000fe40007f3e0ff */
[----:B------:R-:W-:-:S02]  /*04e0*/  ISETP.NE.U32.AND P3, PT, R20, R5, PT ;  /* 0x000000051400720c */ /* 0x000fc40003f65070 */
[----:B------:R-:W-:Y:S01]  /*04f0*/  SHF.R.S32.HI R5, RZ, 0x1f, R22 ;  /* 0x0000001fff057819 */ /* 0x000fe20000011416 */
[----:B------:R-:W-:Y:S01]  /*0500*/  IMAD.SHL.U32 R25, R23, 0x2, RZ ;  /* 0x0000000217197824 */ /* 0x000fe200078e00ff */
[C-C-:B------:R-:W-:Y:S02]  /*0510*/  SHF.R.U64 R22, R2.reuse, 0x15, R3.reuse ;  /* 0x0000001502167819 */ /* 0x140fe40000001203 */
[----:B------:R-:W-:Y:S02]  /*0520*/  IADD3.X R20, PT, PT, R5, R24, RZ, P0, P6 ;  /* 0x0000001805147210 */ /* 0x000fe400007ec4ff */
[----:B------:R-:W-:Y:S02]  /*0530*/  ISETP.NE.U32.AND P0, PT, R25, R4, PT ;  /* 0x000000041900720c */ /* 0x000fe40003f05070 */
[----:B------:R-:W0:Y:S01]  /*0540*/  LDC.64 R4, c[0x0][0x388] ;  /* 0x0000e200ff047b82 */ /* 0x000e220000000a00 */
[----:B------:R-:W-:Y:S02]  /*0550*/  LOP3.LUT R24, R2, 0x1, RZ, 0xc0, !PT ;  /* 0x0000000102187812 */ /* 0x000fe400078ec0ff */
[----:B------:R-:W-:Y:S01]  /*0560*/  SHF.R.U32.HI R25, RZ, 0x6, R3 ;  /* 0x00000006ff197819 */ /* 0x000fe20000011603 */
[----:B0-----:R-:W-:Y:S01]  /*0570*/  IMAD.WIDE.U32 R4, R7, 0x18, R4 ;  /* 0x0000001807047825 */ /* 0x001fe200078e0004 */
[----:B------:R-:W-:-:S02]  /*0580*/  LOP3.LUT R7, R22, 0x1, RZ, 0xc0, !PT ;  /* 0x0000000116077812 */ /* 0x000fc400078ec0ff */
[----:B------:R-:W-:Y:S01]  /*0590*/  SHF.R.S32.HI R22, RZ, 0x1f, R6 ;  /* 0x0000001fff167819 */ /* 0x000fe20000011406 */
[----:B------:R-:W-:Y:S01]  /*05a0*/  VIADD R5, R5, UR4 ;  /* 0x0000000405057c36 */ /* 0x000fe20008000000 */
[----:B------:R-:W-:-:S03]  /*05b0*/  IADD3 R6, P6, PT, R7, R24, RZ ;  /* 0x0000001807067210 */ /* 0x000fc60007fde0ff */
[----:B------:R-:W-:Y:S01]  /*05c0*/  IMAD.X R22, RZ, RZ, ~R22, P5 ;  /* 0x000000ffff167224 */ /* 0x000fe200028e0e16 */
[----:B------:R-:W-:Y:S01]  /*05d0*/  LOP3.LUT P5, RZ, R6, 0x1, R25, 0xf8, !PT ;  /* 0x0000000106ff7812 */ /* 0x000fe200078af819 */
[----:B------:R-:W-:Y:S01]  /*05e0*/  IMAD.X R6, RZ, RZ, RZ, P1 ;  /* 0x000000ffff067224 */ /* 0x000fe200008e06ff */
[----:B------:R-:W-:Y:S02]  /*05f0*/  LEA.HI.X.SX32 R25, R21, RZ, 0x1, P2 ;  /* 0x000000ff15197211 */ /* 0x000fe400010f0eff */
[----:B------:R-:W-:Y:S02]  /*0600*/  ISETP.NE.U32.AND P1, PT, R24, 0x1, PT ;  /* 0x000000011800780c */ /* 0x000fe40003f25070 */
[----:B------:R-:W-:Y:S02]  /*0610*/  SHF.L.U64.HI R23, R23, 0x1, R6 ;  /* 0x0000000117177819 */ /* 0x000fe40000010206 */
[----:B------:R-:W2:Y:S01]  /*0620*/  LDG.E.64 R6, desc[UR6][R4.64] ;  /* 0x0000000604067981 */ /* 0x000ea2000c1e1b00 */
[C---:B------:R-:W-:Y:S01]  /*0630*/  SHF.R.U64 R21, R2.reuse, 0x12, R3 ;  /* 0x0000001202157819 */ /* 0x040fe20000001203 */
[----:B------:R-:W-:Y:S01]  /*0640*/  IMAD.SHL.U32 R24, R2, 0x8, RZ ;  /* 0x0000000802187824 */ /* 0x000fe200078e00ff */
[----:B------:R-:W-:Y:S01]  /*0650*/  ISETP.GT.U32.AND P2, PT, R19, 0x3, PT ;  /* 0x000000031300780c */ /* 0x000fe20003f44070 */
[----:B------:R-:W-:Y:S01]  /*0660*/  IMAD.X R19, RZ, RZ, RZ, P6 ;  /* 0x000000ffff137224 */ /* 0x000fe200030e06ff */
[----:B------:R-:W-:-:S02]  /*0670*/  ISETP.NE.AND.EX P3, PT, R25, R22, PT, P3 ;  /* 0x000000161900720c */ /* 0x000fc40003f65330 */
[----:B------:R-:W-:Y:S02]  /*0680*/  ISETP.NE.AND.EX P4, PT, RZ, R22, PT, P4 ;  /* 0x00000016ff00720c */ /* 0x000fe40003f85340 */
[----:B------:R-:W-:Y:S02]  /*0690*/  LOP3.LUT P5, RZ, R19, RZ, RZ, 0xfc, P5 ;  /* 0x000000ff13ff7212 */ /* 0x000fe400028afcff */
[----:B------:R-:W-:Y:S02]  /*06a0*/  SHF.R.U64 R22, R2, 0x11, R3 ;  /* 0x0000001102167819 */ /* 0x000fe40000001203 */
[----:B------:R-:W-:Y:S02]  /*06b0*/  ISETP.NE.U32.AND.EX P1, PT, RZ, RZ, PT, P1 ;  /* 0x000000ffff00720c */ /* 0x000fe40003f25110 */
[----:B------:R-:W-:Y:S02]  /*06c0*/  LOP3.LUT R22, R22, 0x2, RZ, 0xc0, !PT ;  /* 0x0000000216167812 */ /* 0x000fe400078ec0ff */
[----:B------:R-:W-:-:S02]  /*06d0*/  SHF.R.S32.HI R9, RZ, 0x1e, R9 ;  /* 0x0000001eff097819 */ /* 0x000fc40000011409 */
[----:B------:R-:W-:Y:S02]  /*06e0*/  ISETP.NE.AND.EX P0, PT, R23, R12, PT, P0 ;  /* 0x0000000c1700720c */ /* 0x000fe40003f05300 */
[----:B------:R-:W-:Y:S02]  /*06f0*/  LOP3.LUT R9, R9, 0xfffffffe, RZ, 0xc0, !PT ;  /* 0xfffffffe09097812 */ /* 0x000fe400078ec0ff */
[----:B------:R-:W-:Y:S02]  /*0700*/  ISETP.GT.U32.AND.EX P2, PT, R15, RZ, PT, P2 ;  /* 0x000000ff0f00720c */ /* 0x000fe40003f44120 */
[----:B--2---:R-:W-:Y:S02]  /*0710*/  LOP3.LUT R21, R6, 0x40000, R21, 0xf8, !PT ;  /* 0x0004000006157812 */ /* 0x004fe400078ef815 */
[----:B------:R-:W-:Y:S02]  /*0720*/  SHF.R.U32.HI R6, RZ, 0x13, R3 ;  /* 0x00000013ff067819 */ /* 0x000fe40000011603 */
[----:B------:R-:W-:-:S02]  /*0730*/  LOP3.LUT R21, R21, 0x20000, R24, 0xf8, !PT ;  /* 0x0002000015157812 */ /* 0x000fc400078ef818 */
[--C-:B------:R-:W-:Y:S02]  /*0740*/  SHF.R.U32.HI R24, RZ, 0x9, R3.reuse ;  /* 0x00000009ff187819 */ /* 0x100fe40000011603 */
[----:B------:R-:W-:Y:S02]  /*0750*/  LOP3.LUT R21, R21, 0x800, R6, 0xf8, !PT ;  /* 0x0000080015157812 */ /* 0x000fe400078ef806 */
[----:B------:R-:W-:-:S04]  /*0760*/  SHF.R.U64 R6, R2, 0x2, R3 ;  /* 0x0000000202067819 */ /* 0x000fc80000001203 */
[----:B------:R-:W-:Y:S02]  /*0770*/  LOP3.LUT R21, R21, 0x400, R6, 0xf8, !PT ;  /* 0x0000040015157812 */ /* 0x000fe400078ef806 */
[C-C-:B------:R-:W-:Y:S02]  /*0780*/  SHF.L.U64.HI R6, R2.reuse, 0xb, R3.reuse ;  /* 0x0000000b02067819 */ /* 0x140fe40000010203 */
[----:B------:R-:W-:Y:S02]  /*0790*/  LOP3.LUT R21, R21, 0x1, R24, 0xf8, !PT ;  /* 0x0000000115157812 */ /* 0x000fe400078ef818 */
[----:B------:R-:W-:Y:S02]  /*07a0*/  SHF.R.S32.HI R19, RZ, 0x1e, R6 ;  /* 0x0000001eff137819 */ /* 0x000fe40000011406 */
[----:B------:R-:W-:Y:S02]  /*07b0*/  LOP3.LUT R14, R21, 0x4, R14, 0xf8, !PT ;  /* 0x00000004150e7812 */ /* 0x000fe400078ef80e */
[----:B------:R-:W-:-:S02]  /*07c0*/  SHF.R.U64 R21, R2, 0x19, R3 ;  /* 0x0000001902157819 */ /* 0x000fc40000001203 */
[----:B------:R-:W-:Y:S02]  /*07d0*/  LOP3.LUT R19, R19, 0xfffffffe, RZ, 0xc0, !PT ;  /* 0xfffffffe13137812 */ /* 0x000fe400078ec0ff */
[----:B------:R-:W-:Y:S02]  /*07e0*/  LOP3.LUT R14, R14, 0x2000, R21, 0xf8, !PT ;  /* 0x000020000e0e7812 */ /* 0x000fe400078ef815 */
[----:B------:R-:W-:Y:S02]  /*07f0*/  SHF.R.U64 R21, R2, 0x10, R3 ;  /* 0x0000001002157819 */ /* 0x000fe40000001203 */
[----:B------:R-:W-:Y:S02]  /*0800*/  IADD3 R19, P6, PT, R19, R22, RZ ;  /* 0x0000001613137210 */ /* 0x000fe40007fde0ff */
[----:B------:R-:W-:Y:S02]  /*0810*/  LOP3.LUT R21, R21, 0x1, RZ, 0xc0, !PT ;  /* 0x0000000115157812 */ /* 0x000fe400078ec0ff */
[----:B------:R-:W-:-:S02]  /*0820*/  SEL R24, RZ, 0x2, P1 ;  /* 0x00000002ff187807 */ /* 0x000fc40000800000 */
[----:B------:R-:W-:Y:S02]  /*0830*/  IADD3 R22, P1, PT, R21, R16, RZ ;  /* 0x0000001015167210 */ /* 0x000fe40007f3e0ff */
[----:B------:R-:W-:Y:S02]  /*0840*/  SHF.R.S32.HI R25, RZ, 0x1f, R6 ;  /* 0x0000001fff197819 */ /* 0x000fe40000011406 */
[--C-:B------:R-:W-:Y:S01]  /*0850*/  SHF.R.U32.HI R16, RZ, 0x11, R3.reuse ;  /* 0x00000011ff107819 */ /* 0x100fe20000011603 */
[----:B------:R-:W-:Y:S01]  /*0860*/  IMAD.X R21, RZ, RZ, RZ, P1 ;  /* 0x000000ffff157224 */ /* 0x000fe200008e06ff */
[----:B------:R-:W-:Y:S02]  /*0870*/  ISETP.NE.U32.AND P1, PT, R19, R24, PT ;  /* 0x000000181300720c */ /* 0x000fe40003f25070 */
[C-C-:B------:R-:W-:Y:S02]  /*0880*/  SHF.R.U64 R24, R2.reuse, 0x14, R3.reuse ;  /* 0x0000001402187819 */ /* 0x140fe40000001203 */
[----:B------:R-:W-:-:S02]  /*0890*/  SHF.R.U64 R19, R2, 0xe, R3 ;  /* 0x0000000e02137819 */ /* 0x000fc40000001203 */
[C---:B------:R-:W-:Y:S01]  /*08a0*/  SHF.L.U64.HI R21, R22.reuse, 0x1, R21 ;  /* 0x0000000116157819 */ /* 0x040fe20000010215 */
[----:B------:R-:W-:Y:S01]  /*08b0*/  IMAD.SHL.U32 R22, R22, 0x2, RZ ;  /* 0x0000000216167824 */ /* 0x000fe200078e00ff */
[----:B------:R-:W-:Y:S02]  /*08c0*/  LOP3.LUT R25, R25, 0x6, RZ, 0xc0, !PT ;  /* 0x0000000619197812 */ /* 0x000fe400078ec0ff */
[-C--:B------:R-:W-:Y:S02]  /*08d0*/  LOP3.LUT R24, R24, R19.reuse, RZ, 0xfc, !PT ;  /* 0x0000001318187212 */ /* 0x080fe400078efcff */
[----:B------:R-:W-:Y:S02]  /*08e0*/  LOP3.LUT R16, R16, R19, RZ, 0xfc, !PT ;  /* 0x0000001310107212 */ /* 0x000fe400078efcff */
[----:B------:R-:W-:Y:S01]  /*08f0*/  SEL R19, RZ, 0x100, !P4 ;  /* 0x00000100ff137807 */ /* 0x000fe20006000000 */
[----:B------:R-:W-:Y:S01]  /*0900*/  IMAD.SHL.U32 R24, R24, 0x2, RZ ;  /* 0x0000000218187824 */ /* 0x000fe200078e00ff */
[----:B------:R-:W-:Y:S01]  /*0910*/  ISETP.NE.U32.AND P4, PT, R22, R25, PT ;  /* 0x000000191600720c */ /* 0x000fe20003f85070 */
[----:B------:R-:W-:Y:S01]  /*0920*/  IMAD.SHL.U32 R16, R16, 0x100000, RZ ;  /* 0x0010000010107824 */ /* 0x000fe200078e00ff */
[----:B------:R-:W-:-:S02]  /*0930*/  SEL R22, RZ, 0x200, !P3 ;  /* 0x00000200ff167807 */ /* 0x000fc40005800000 */
[----:B------:R-:W-:Y:S01]  /*0940*/  ISETP.NE.U32.AND P3, PT, R0, R9, PT ;  /* 0x000000090000720c */ /* 0x000fe20003f65070 */
[C---:B------:R-:W-:Y:S01]  /*0950*/  IMAD.SHL.U32 R9, R2.reuse, 0x40000, RZ ;  /* 0x0004000002097824 */ /* 0x040fe200078e00ff */
[----:B------:R-:W-:Y:S02]  /*0960*/  SHF.L.U64.HI R2, R2, 0x4, R3 ;  /* 0x0000000402027819 */ /* 0x000fe40000010203 */
[----:B------:R-:W-:Y:S02]  /*0970*/  ISETP.NE.AND.EX P4, PT, R21, RZ, PT, P4 ;  /* 0x000000ff1500720c */ /* 0x000fe40003f85340 */
[----:B------:R-:W-:Y:S02]  /*0980*/  LOP3.LUT R3, R14, 0x80000, R9, 0xf8, !PT ;  /* 0x000800000e037812 */ /* 0x000fe400078ef809 */
[----:B------:R-:W-:Y:S02]  /*0990*/  SHF.R.S32.HI R9, RZ, 0x1e, R2 ;  /* 0x0000001eff097819 */ /* 0x000fe40000011402 */
[----:B------:R-:W-:-:S02]  /*09a0*/  LOP3.LUT R3, R3, 0x2, R24, 0xf8, !PT ;  /* 0x0000000203037812 */ /* 0x000fc400078ef818 */
[----:B------:R-:W-:Y:S02]  /*09b0*/  SEL R0, RZ, 0x1000, !P5 ;  /* 0x00001000ff007807 */ /* 0x000fe40006800000 */
[----:B------:R-:W-:Y:S02]  /*09c0*/  LOP3.LUT R3, R3, 0x100000, R16, 0xf8, !PT ;  /* 0x0010000003037812 */ /* 0x000fe400078ef810 */
[----:B------:R-:W-:Y:S02]  /*09d0*/  IADD3 R11, P5, PT, R11, R10, RZ ;  /* 0x0000000a0b0b7210 */ /* 0x000fe40007fbe0ff */
[----:B------:R-:W-:Y:S02]  /*09e0*/  LOP3.LUT R10, R9, 0xfffffffe, RZ, 0xc0, !PT ;  /* 0xfffffffe090a7812 */ /* 0x000fe400078ec0ff */
[----:B------:R-:W-:Y:S01]  /*09f0*/  SEL R9, RZ, 0x4000, !P4 ;  /* 0x00004000ff097807 */ /* 0x000fe20006000000 */
[----:B------:R-:W-:Y:S01]  /*0a00*/  IMAD.X R20, R20, 0x1, R17, P5 ;  /* 0x0000000114147824 */ /* 0x000fe200028e0611 */
[----:B------:R-:W-:-:S02]  /*0a10*/  LOP3.LUT R19, R22, R3, R19, 0xfe, !PT ;  /* 0x0000000316137212 */ /* 0x000fc400078efe13 */
[----:B------:R-:W-:Y:S02]  /*0a20*/  LEA.HI.X.SX32 R6, R6, RZ, 0x1, P6 ;  /* 0x000000ff06067211 */ /* 0x000fe400030f0eff */
[----:B------:R-:W-:Y:S02]  /*0a30*/  LOP3.LUT R0, R9, R19, R0, 0xfe, !PT ;  /* 0x0000001309007212 */ /* 0x000fe400078efe00 */
[----:B------:R-:W-:Y:S02]  /*0a40*/  ISETP.NE.U32.AND P6, PT, R13, R10, PT ;  /* 0x0000000a0d00720c */ /* 0x000fe40003fc5070 */
[----:B------:R-:W-:Y:S02]  /*0a50*/  ISETP.NE.AND.EX P1, PT, R6, RZ, PT, P1 ;  /* 0x000000ff0600720c */ /* 0x000fe40003f25310 */
[----:B------:R-:W-:Y:S02]  /*0a60*/  ISETP.NE.AND.EX P3, PT, R8, R17, PT, P3 ;  /* 0x000000110800720c */ /* 0x000fe40003f65330 */
[----:B------:R-:W-:-:S02]  /*0a70*/  SHF.R.S32.HI R9, RZ, 0x1f, R2 ;  /* 0x0000001fff097819 */ /* 0x000fc40000011402 */
[----:B------:R-:W-:Y:S02]  /*0a80*/  ISETP.NE.U32.AND P4, PT, R11, R10, PT ;  /* 0x0000000a0b00720c */ /* 0x000fe40003f85070 */
[----:B------:R-:W-:Y:S02]  /*0a90*/  SEL R3, RZ, 0x10000, !P1 ;  /* 0x00010000ff037807 */ /* 0x000fe40004800000 */
[----:B------:R-:W-:Y:S02]  /*0aa0*/  SEL R6, RZ, 0x10, !P3 ;  /* 0x00000010ff067807 */ /* 0x000fe40005800000 */
[-C--:B------:R-:W-:Y:S02]  /*0ab0*/  ISETP.NE.AND.EX P6, PT, R18, R9.reuse, PT, P6 ;  /* 0x000000091200720c */ /* 0x080fe40003fc5360 */
[----:B------:R-:W-:Y:S02]  /*0ac0*/  ISETP.NE.AND.EX P4, PT, R20, R9, PT, P4 ;  /* 0x000000091400720c */ /* 0x000fe40003f85340 */
[----:B------:R-:W-:-:S02]  /*0ad0*/  LOP3.LUT R6, R6, R0, R3, 0xfe, !PT ;  /* 0x0000000006067212 */ /* 0x000fc400078efe03 */
[----:B------:R-:W-:Y:S02]  /*0ae0*/  SEL R9, RZ, 0x40, !P0 ;  /* 0x00000040ff097807 */ /* 0x000fe40004000000 */
[----:B------:R-:W-:Y:S02]  /*0af0*/  SEL R2, RZ, 0x20, !P6 ;  /* 0x00000020ff027807 */ /* 0x000fe40007000000 */
[----:B------:R-:W-:Y:S02]  /*0b00*/  SEL R3, RZ, 0x8000, !P2 ;  /* 0x00008000ff037807 */ /* 0x000fe40005000000 */
[----:B------:R-:W-:Y:S02]  /*0b10*/  SEL R0, RZ, 0x80, !P4 ;  /* 0x00000080ff007807 */ /* 0x000fe40006000000 */
[----:B------:R-:W-:-:S04]  /*0b20*/  LOP3.LUT R6, R9, R6, R2, 0xfe, !PT ;  /* 0x0000000609067212 */ /* 0x000fc800078efe02 */
[----:B------:R-:W-:-:S04]  /*0b30*/  LOP3.LUT R6, R0, R6, R3, 0xfe, !PT ;  /* 0x0000000600067212 */ /* 0x000fc800078efe03 */
[----:B------:R-:W-:-:S05]  /*0b40*/  LOP3.LUT R6, R6, 0x8, RZ, 0xfc, !PT ;  /* 0x0000000806067812 */ /* 0x000fca00078efcff */
[----:B------:R-:W-:Y:S01]  /*0b50*/  STG.E.64 desc[UR6][R4.64], R6 ;  /* 0x0000000604007986 */ /* 0x000fe2000c101b06 */
[----:B------:R-:W-:Y:S05]  /*0b60*/  EXIT ;  /* 0x000000000000794d */ /* 0x000fea0003800000 */
.L_x_16:
        /* <DEDUP_REMOVED lines=9> */
.L_x_36:


//--------------------- .text._Z20passo_bool_10_parte3P10ulonglong3S0_y --------------------------
	.section	.text._Z20passo_bool_10_parte3P10ulonglong3S0_y,"ax",@progbits
	.align	128
        .global         _Z20passo_bool_10_parte3P10ulonglong3S0_y
        .type           _Z20passo_bool_10_parte3P10ulonglong3S0_y,@function
        .size           _Z20passo_bool_10_parte3P10ulonglong3S0_y,(.L_x_37 - _Z20passo_bool_10_parte3P10ulonglong3S0_y)
        .other          _Z20passo_bool_10_parte3P10ulonglong3S0_y,@"STO_CUDA_ENTRY STV_DEFAULT"
_Z20passo_bool_10_parte3P10ulonglong3S0_y:
.text._Z20passo_bool_10_parte3P10ulonglong3S0_y:
        /* <DEDUP_REMOVED lines=11> */
[----:B------:R-:W-:-:S06]  /*00b0*/  UMOV UR4, URZ ;  /* 0x000000ff00047c82 */ /* 0x000fcc0008000000 */
[----:B------:R-:W2:Y:S01]  /*00c0*/  LDC.64 R2, c[0x0][0x388] ;  /* 0x0000e200ff027b82 */ /* 0x000ea20000000a00 */
[----:B0-----:R-:W-:-:S04]  /*00d0*/  IMAD.WIDE.U32 R10, R5, 0x18, R10 ;  /* 0x00000018050a7825 */ /* 0x001fc800078e000a */
[----:B------:R-:W-:-:S05]  /*00e0*/  VIADD R11, R11, UR4 ;  /* 0x000000040b0b7c36 */ /* 0x000fca0008000000 */
[----:B-1----:R-:W3:Y:S01]  /*00f0*/  LDG.E.64 R8, desc[UR6][R10.64] ;  /* 0x000000060a087981 */ /* 0x002ee2000c1e1b00 */
[----:B--2---:R-:W-:-:S03]  /*0100*/  IMAD.WIDE.U32 R2, R5, 0x18, R2 ;  /* 0x0000001805027825 */ /* 0x004fc600078e0002 */
[----:B------:R0:W2:Y:S01]  /*0110*/  LDG.E.64 R6, desc[UR6][R10.64+0x8] ;  /* 0x000008060a067981 */ /* 0x0000a2000c1e1b00 */
[----:B------:R-:W-:-:S05]  /*0120*/  VIADD R3, R3, UR4 ;  /* 0x0000000403037c36 */ /* 0x000fca0008000000 */
[----:B------:R-:W4:Y:S01]  /*0130*/  LDG.E.64 R4, desc[UR6][R2.64] ;  /* 0x0000000602047981 */ /* 0x000f22000c1e1b00 */
[--C-:B---3--:R-:W-:Y:S02]  /*0140*/  SHF.R.U32.HI R23, RZ, 0xb, R9.reuse ;  /* 0x0000000bff177819 */ /* 0x108fe40000011609 */
[--C-:B------:R-:W-:Y:S02]  /*0150*/  SHF.R.U32.HI R17, RZ, 0x6, R9.reuse ;  /* 0x00000006ff117819 */ /* 0x100fe40000011609 */
[C---:B------:R-:W-:Y:S02]  /*0160*/  LOP3.LUT R15, R8.reuse, 0x4000000, RZ, 0xc0, !PT ;  /* 0x04000000080f7812 */ /* 0x040fe400078ec0ff */
[--C-:B------:R-:W-:Y:S02]  /*0170*/  SHF.R.U64 R21, R8, 0x9, R9.reuse ;  /* 0x0000000908157819 */ /* 0x100fe40000001209 */
[----:B------:R-:W-:Y:S02]  /*0180*/  LOP3.LUT R23, R23, 0x1, RZ, 0xc0, !PT ;  /* 0x0000000117177812 */ /* 0x000fe400078ec0ff */
[----:B------:R-:W-:-:S02]  /*0190*/  SHF.R.U32.HI R18, RZ, 0x1a, R9 ;  /* 0x0000001aff127819 */ /* 0x000fc40000011609 */
[C-C-:B------:R-:W-:Y:S02]  /*01a0*/  SHF.R.U64 R22, R8.reuse, 0xa, R9.reuse ;  /* 0x0000000a08167819 */ /* 0x140fe40000001209 */
[C-C-:B------:R-:W-:Y:S02]  /*01b0*/  SHF.R.U64 R25, R8.reuse, 0x8, R9.reuse ;  /* 0x0000000808197819 */ /* 0x140fe40000001209 */
[--C-:B------:R-:W-:Y:S02]  /*01c0*/  SHF.R.U32.HI R19, RZ, 0x1d, R9.reuse ;  /* 0x0000001dff137819 */ /* 0x100fe40000011609 */
[C-C-:B------:R-:W-:Y:S02]  /*01d0*/  SHF.R.U64 R12, R8.reuse, 0x1e, R9.reuse ;  /* 0x0000001e080c7819 */ /* 0x140fe40000001209 */
[C-C-:B------:R-:W-:Y:S02]  /*01e0*/  SHF.R.U64 R0, R8.reuse, 0x13, R9.reuse ;  /* 0x0000001308007819 */ /* 0x140fe40000001209 */
[----:B0-----:R-:W-:-:S02]  /*01f0*/  SHF.R.U64 R11, R8, 0x1c, R9 ;  /* 0x0000001c080b7819 */ /* 0x001fc40000001209 */
[C-C-:B------:R-:W-:Y:S02]  /*0200*/  SHF.R.U64 R14, R8.reuse, 0x1a, R9.reuse ;  /* 0x0000001a080e7819 */ /* 0x140fe40000001209 */
[--C-:B------:R-:W-:Y:S02]  /*0210*/  SHF.R.U64 R13, R8, 0x1d, R9.reuse ;  /* 0x0000001d080d7819 */ /* 0x100fe40000001209 */
[--C-:B------:R-:W-:Y:S02]  /*0220*/  SHF.R.U32.HI R10, RZ, 0x10, R9.reuse ;  /* 0x00000010ff0a7819 */ /* 0x100fe40000011609 */
[--C-:B------:R-:W-:Y:S02]  /*0230*/  SHF.R.U32.HI R16, RZ, 0x19, R9.reuse ;  /* 0x00000019ff107819 */ /* 0x100fe40000011609 */
[----:B------:R-:W-:Y:S02]  /*0240*/  LOP3.LUT R20, R17, R9, R8, 0xfe, !PT ;  /* 0x0000000911147212 */ /* 0x000fe400078efe08 */
[----:B------:R-:W-:-:S02]  /*0250*/  LOP3.LUT R15, R15, 0x40000000, R9, 0xf8, !PT ;  /* 0x400000000f0f7812 */ /* 0x000fc400078ef809 */
[----:B------:R-:W-:Y:S02]  /*0260*/  LOP3.LUT R17, R17, R21, R8, 0x1, !PT ;  /* 0x0000001511117212 */ /* 0x000fe400078e0108 */
[C---:B------:R-:W-:Y:S02]  /*0270*/  LOP3.LUT R9, R23.reuse, 0x1, R9, 0x6c, !PT ;  /* 0x0000000117097812 */ /* 0x040fe400078e6c09 */
[----:B--2---:R-:W-:Y:S02]  /*0280*/  SHF.R.U64 R7, R6, 0x2, R7 ;  /* 0x0000000206077819 */ /* 0x004fe40000001207 */
[----:B------:R-:W-:Y:S02]  /*0290*/  LOP3.LUT R8, R22, R25, RZ, 0xc0, !PT ;  /* 0x0000001916087212 */ /* 0x000fe400078ec0ff */
[----:B------:R-:W-:Y:S02]  /*02a0*/  LOP3.LUT R23, R23, R18, RZ, 0xc0, !PT ;  /* 0x0000001217177212 */ /* 0x000fe400078ec0ff */
[----:B------:R-:W-:-:S02]  /*02b0*/  LOP3.LUT R25, R20, 0x1, R21, 0x4, !PT ;  /* 0x0000000114197812 */ /* 0x000fc400078e0415 */
[--C-:B------:R-:W-:Y:S02]  /*02c0*/  LOP3.LUT R6, R22, 0x1, R21.reuse, 0x80, !PT ;  /* 0x0000000116067812 */ /* 0x100fe400078e8015 */
[----:B------:R-:W-:Y:S01]  /*02d0*/  LOP3.LUT R21, R8, 0x1, R21, 0x80, !PT ;  /* 0x0000000108157812 */ /* 0x000fe200078e8015 */
[----:B------:R-:W-:Y:S01]  /*02e0*/  IMAD.SHL.U32 R8, R23, 0x8000000, RZ ;  /* 0x0800000017087824 */ /* 0x000fe200078e00ff */
[----:B------:R-:W-:Y:S02]  /*02f0*/  LOP3.LUT R7, R18, R19, R7, 0xfe, !PT ;  /* 0x0000001312077212 */ /* 0x000fe400078efe07 */
[-C--:B------:R-:W-:Y:S02]  /*0300*/  LOP3.LUT R17, R17, R16.reuse, RZ, 0xc0, !PT ;  /* 0x0000001011117212 */ /* 0x080fe400078ec0ff */
[----:B------:R-:W-:Y:S02]  /*0310*/  LOP3.LUT R16, R25, R16, RZ, 0xc0, !PT ;  /* 0x0000001019107212 */ /* 0x000fe400078ec0ff */
[----:B----4-:R-:W-:Y:S01]  /*0320*/  LOP3.LUT R7, R4, 0x1, R7, 0xf8, !PT ;  /* 0x0000000104077812 */ /* 0x010fe200078ef807 */
[----:B------:R-:W-:Y:S01]  /*0330*/  IMAD.SHL.U32 R4, R21, 0x10000000, RZ ;  /* 0x1000000015047824 */ /* 0x000fe200078e00ff */
[----:B------:R-:W-:-:S02]  /*0340*/  LOP3.LUT R14, R11, R12, R14, 0x10, !PT ;  /* 0x0000000c0b0e7212 */ /* 0x000fc400078e100e */
[----:B------:R-:W-:Y:S01]  /*0350*/  LOP3.LUT R5, R8, R15, R5, 0xfe, !PT ;  /* 0x0000000f08057212 */ /* 0x000fe200078efe05 */
[----:B------:R-:W-:Y:S01]  /*0360*/  IMAD.SHL.U32 R8, R17, 0x1000000, RZ ;  /* 0x0100000011087824 */ /* 0x000fe200078e00ff */
[----:B------:R-:W-:Y:S01]  /*0370*/  LOP3.LUT R12, R9, R12, RZ, 0xc0, !PT ;  /* 0x0000000c090c7212 */ /* 0x000fe200078ec0ff */
[----:B------:R-:W-:Y:S01]  /*0380*/  IMAD.SHL.U32 R15, R16, 0x800000, RZ ;  /* 0x00800000100f7824 */ /* 0x000fe200078e00ff */
[----:B------:R-:W-:Y:S02]  /*0390*/  LOP3.LUT R6, R7, R6, RZ, 0xfc, !PT ;  /* 0x0000000607067212 */ /* 0x000fe400078efcff */
[----:B------:R-:W-:Y:S01]  /*03a0*/  LOP3.LUT R5, R5, R4, RZ, 0xfc, !PT ;  /* 0x0000000405057212 */ /* 0x000fe200078efcff */
[----:B------:R-:W-:Y:S01]  /*03b0*/  IMAD.SHL.U32 R4, R12, 0x2000000, RZ ;  /* 0x020000000c047824 */ /* 0x000fe200078e00ff */
[----:B------:R-:W-:Y:S02]  /*03c0*/  LOP3.LUT R11, R11, R13, R10, 0x80, !PT ;  /* 0x0000000d0b0b7212 */ /* 0x000fe400078e800a */
[----:B------:R-:W-:-:S02]  /*03d0*/  LOP3.LUT R8, R15, 0x1000000, R8, 0xf8, !PT ;  /* 0x010000000f087812 */ /* 0x000fc400078ef808 */
[----:B------:R-:W-:Y:S01]  /*03e0*/  LOP3.LUT R0, R6, R9, R0, 0xf8, !PT ;  /* 0x0000000906007212 */ /* 0x000fe200078ef800 */
[----:B------:R-:W-:Y:S01]  /*03f0*/  IMAD.SHL.U32 R6, R11, 0x20000000, RZ ;  /* 0x200000000b067824 */ /* 0x000fe200078e00ff */
[----:B------:R-:W-:Y:S02]  /*0400*/  LOP3.LUT R13, R13, R14, R10, 0x80, !PT ;  /* 0x0000000e0d0d7212 */ /* 0x000fe400078e800a */
[----:B------:R-:W-:Y:S02]  /*0410*/  LOP3.LUT R5, R5, R8, R4, 0xfe, !PT ;  /* 0x0000000805057212 */ /* 0x000fe400078efe04 */
[----:B------:R-:W-:Y:S02]  /*0420*/  LOP3.LUT R4, R0, 0x1, R13, 0xf8, !PT ;  /* 0x0000000100047812 */ /* 0x000fe400078ef80d */
[----:B------:R-:W-:-:S05]  /*0430*/  LOP3.LUT R5, R5, 0x20000000, R6, 0xf8, !PT ;  /* 0x2000000005057812 */ /* 0x000fca00078ef806 */
[----:B------:R-:W-:Y:S01]  /*0440*/  STG.E.64 desc[UR6][R2.64], R4 ;  /* 0x0000000402007986 */ /* 0x000fe2000c101b06 */
[----:B------:R-:W-:Y:S05]  /*0450*/  EXIT ;  /* 0x000000000000794d */ /* 0x000fea0003800000 */
.L_x_17:
        /* <DEDUP_REMOVED lines=10> */
.L_x_37:


//--------------------- .text._Z20passo_bool_10_parte2P10ulonglong3S0_y --------------------------
	.section	.text._Z20passo_bool_10_parte2P10ulonglong3S0_y,"ax",@progbits
	.align	128
        .global         _Z20passo_bool_10_parte2P10ulonglong3S0_y
        .type           _Z20passo_bool_10_parte2P10ulonglong3S0_y,@function
        .size           _Z20passo_bool_10_parte2P10ulonglong3S0_y,(.L_x_38 - _Z20passo_bool_10_parte2P10ulonglong3S0_y)
        .other          _Z20passo_bool_10_parte2P10ulonglong3S0_y,@"STO_CUDA_ENTRY STV_DEFAULT"
_Z20passo_bool_10_parte2P10ulonglong3S0_y:
.text._Z20passo_bool_10_parte2P10ulonglong3S0_y:
        /* <DEDUP_REMOVED lines=14> */
[----:B------:R-:W-:-:S06]  /*00e0*/  VIADD R3, R3, UR4 ;  /* 0x0000000403037c36 */ /* 0x000fcc0008000000 */
[----:B-1----:R-:W3:Y:S01]  /*00f0*/  LDG.E.64 R2, desc[UR6][R2.64] ;  /* 0x0000000602027981 */ /* 0x002ee2000c1e1b00 */
[----:B--2---:R-:W-:-:S04]  /*0100*/  IMAD.WIDE.U32 R4, R7, 0x18, R4 ;  /* 0x0000001807047825 */ /* 0x004fc800078e0004 */
[----:B------:R-:W-:-:S05]  /*0110*/  VIADD R5, R5, UR4 ;  /* 0x0000000405057c36 */ /* 0x000fca0008000000 */
[----:B------:R-:W2:Y:S01]  /*0120*/  LDG.E.64 R6, desc[UR6][R4.64] ;  /* 0x0000000604067981 */ /* 0x000ea2000c1e1b00 */
[--C-:B---3--:R-:W-:Y:S02]  /*0130*/  SHF.R.U64 R11, R2, 0x1b, R3.reuse ;  /* 0x0000001b020b7819 */ /* 0x108fe40000001203 */
[--C-:B------:R-:W-:Y:S02]  /*0140*/  SHF.R.U32.HI R8, RZ, 0x16, R3.reuse ;  /* 0x00000016ff087819 */ /* 0x100fe40000011603 */
[--C-:B------:R-:W-:Y:S02]  /*0150*/  SHF.R.U32.HI R9, RZ, 0x1, R3.reuse ;  /* 0x00000001ff097819 */ /* 0x100fe40000011603 */
[----:B------:R-:W-:Y:S02]  /*0160*/  LOP3.LUT R8, R8, R11, RZ, 0xc0, !PT ;  /* 0x0000000b08087212 */ /* 0x000fe400078ec0ff */
[----:B------:R-:W-:-:S03]  /*0170*/  LOP3.LUT R0, R9, 0x200, R3, 0x8, !PT ;  /* 0x0000020009007812 */ /* 0x000fc600078e0803 */
[----:B------:R-:W-:-:S05]  /*0180*/  IMAD.SHL.U32 R9, R8, 0x100, RZ ;  /* 0x0000010008097824 */ /* 0x000fca00078e00ff */
[----:B------:R-:W-:-:S04]  /*0190*/  LOP3.LUT R3, R0, 0x100, R9, 0xf8, !PT ;  /* 0x0000010000037812 */ /* 0x000fc800078ef809 */
[----:B--2---:R-:W-:-:S05]  /*01a0*/  LOP3.LUT R7, R3, R7, RZ, 0xfc, !PT ;  /* 0x0000000703077212 */ /* 0x004fca00078efcff */
[----:B------:R-:W-:Y:S01]  /*01b0*/  STG.E.64 desc[UR6][R4.64], R6 ;  /* 0x0000000604007986 */ /* 0x000fe2000c101b06 */
[----:B------:R-:W-:Y:S05]  /*01c0*/  EXIT ;  /* 0x000000000000794d */ /* 0x000fea0003800000 */
.L_x_18:
        /* <DEDUP_REMOVED lines=11> */
.L_x_38:


//--------------------- .text._Z20passo_bool_10_parte1P10ulonglong3S0_y --------------------------
	.section	.text._Z20passo_bool_10_parte1P10ulonglong3S0_y,"ax",@progbits
	.align	128
        .global         _Z20passo_bool_10_parte1P10ulonglong3S0_y
        .type           _Z20passo_bool_10_parte1P10ulonglong3S0_y,@function
        .size           _Z20passo_bool_10_parte1P10ulonglong3S0_y,(.L_x_39 - _Z20passo_bool_10_parte1P10ulonglong3S0_y)
        .other          _Z20passo_bool_10_parte1P10ulonglong3S0_y,@"STO_CUDA_ENTRY STV_DEFAULT"
_Z20passo_bool_10_parte1P10ulonglong3S0_y:
.text._Z20passo_bool_10_parte1P10ulonglong3S0_y:
        /* <DEDUP_REMOVED lines=9> */
[----:B------:R-:W0:Y:S01]  /*0090*/  LDC R0, c[0x0][0x360] ;  /* 0x0000d800ff007b82 */ /* 0x000e220000000800 */
[----:B------:R-:W1:Y:S07]  /*00a0*/  LDCU.64 UR4, c[0x0][0x358] ;  /* 0x00006b00ff0477ac */ /* 0x000e6e0008000a00 */
[----:B------:R-:W2:Y:S08]  /*00b0*/  LDC.64 R6, c[0x0][0x380] ;  /* 0x0000e000ff067b82 */ /* 0x000eb00000000a00 */
[----:B------:R-:W3:Y:S01]  /*00c0*/  LDC.64 R2, c[0x0][0x388] ;  /* 0x0000e200ff027b82 */ /* 0x000ee20000000a00 */
[----:B0-----:R-:W-:-:S04]  /*00d0*/  IMAD R5, R0, UR6, R5 ;  /* 0x0000000600057c24 */ /* 0x001fc8000f8e0205 */
[----:B--2---:R-:W-:-:S06]  /*00e0*/  IMAD.WIDE.U32 R6, R5, 0x18, R6 ;  /* 0x0000001805067825 */ /* 0x004fcc00078e0006 */
[----:B-1----:R-:W2:Y:S01]  /*00f0*/  LDG.E.64 R6, desc[UR4][R6.64] ;  /* 0x0000000406067981 */ /* 0x002ea2000c1e1b00 */
[----:B---3--:R-:W-:-:S05]  /*0100*/  IMAD.WIDE.U32 R2, R5, 0x18, R2 ;  /* 0x0000001805027825 */ /* 0x008fca00078e0002 */
[----:B------:R-:W3:Y:S01]  /*0110*/  LDG.E.64 R4, desc[UR4][R2.64] ;  /* 0x0000000402047981 */ /* 0x000ee2000c1e1b00 */
[C---:B--2---:R-:W-:Y:S01]  /*0120*/  IMAD.SHL.U32 R0, R6.reuse, 0x40, RZ ;  /* 0x0000004006007824 */ /* 0x044fe200078e00ff */
[--C-:B------:R-:W-:Y:S01]  /*0130*/  SHF.R.U32.HI R13, RZ, 0x11, R7.reuse ;  /* 0x00000011ff0d7819 */ /* 0x100fe20000011607 */
[C---:B------:R-:W-:Y:S01]  /*0140*/  IMAD.SHL.U32 R10, R6.reuse, 0x8, RZ ;  /* 0x00000008060a7824 */ /* 0x040fe200078e00ff */
[--C-:B------:R-:W-:Y:S02]  /*0150*/  SHF.R.U64 R11, R6, 0x12, R7.reuse ;  /* 0x00000012060b7819 */ /* 0x100fe40000001207 */
[----:B------:R-:W-:Y:S02]  /*0160*/  LOP3.LUT R0, R13, 0x100001, R0, 0xc8, !PT ;  /* 0x001000010d007812 */ /* 0x000fe400078ec800 */
[----:B------:R-:W-:Y:S02]  /*0170*/  SHF.R.U32.HI R8, RZ, 0x13, R7 ;  /* 0x00000013ff087819 */ /* 0x000fe40000011607 */
[----:B------:R-:W-:-:S02]  /*0180*/  LOP3.LUT R9, R0, 0x40000, R11, 0xf8, !PT ;  /* 0x0004000000097812 */ /* 0x000fc400078ef80b */
[C-C-:B------:R-:W-:Y:S02]  /*0190*/  SHF.R.U64 R0, R6.reuse, 0x9, R7.reuse ;  /* 0x0000000906007819 */ /* 0x140fe40000001207 */
[----:B------:R-:W-:Y:S02]  /*01a0*/  LOP3.LUT R9, R9, 0x20000, R10, 0xf8, !PT ;  /* 0x0002000009097812 */ /* 0x000fe400078ef80a */
[C-C-:B------:R-:W-:Y:S02]  /*01b0*/  SHF.R.U64 R15, R6.reuse, 0xd, R7.reuse ;  /* 0x0000000d060f7819 */ /* 0x140fe40000001207 */
[----:B------:R-:W-:Y:S02]  /*01c0*/  LOP3.LUT R9, R9, 0x1000, R0, 0xf8, !PT ;  /* 0x0000100009097812 */ /* 0x000fe400078ef800 */
[----:B------:R-:W-:Y:S02]  /*01d0*/  SHF.R.U64 R0, R6, 0x2, R7 ;  /* 0x0000000206007819 */ /* 0x000fe40000001207 */
[----:B------:R-:W-:-:S02]  /*01e0*/  LOP3.LUT R9, R9, 0x800, R8, 0xf8, !PT ;  /* 0x0000080009097812 */ /* 0x000fc400078ef808 */
[--C-:B------:R-:W-:Y:S02]  /*01f0*/  SHF.R.U64 R8, R6, 0xf, R7.reuse ;  /* 0x0000000f06087819 */ /* 0x100fe40000001207 */
[----:B------:R-:W-:Y:S02]  /*0200*/  LOP3.LUT R9, R9, 0x400, R0, 0xf8, !PT ;  /* 0x0000040009097812 */ /* 0x000fe400078ef800 */
[--C-:B------:R-:W-:Y:S02]  /*0210*/  SHF.R.U32.HI R16, RZ, 0x17, R7.reuse ;  /* 0x00000017ff107819 */ /* 0x100fe40000011607 */
[----:B------:R-:W-:Y:S02]  /*0220*/  LOP3.LUT R12, R9, 0x4, R8, 0xf8, !PT ;  /* 0x00000004090c7812 */ /* 0x000fe400078ef808 */
[----:B------:R-:W-:Y:S02]  /*0230*/  SHF.R.U32.HI R17, RZ, 0x6, R7 ;  /* 0x00000006ff117819 */ /* 0x000fe40000011607 */
[----:B------:R-:W-:-:S02]  /*0240*/  LOP3.LUT R12, R12, 0x8, R10, 0xf8, !PT ;  /* 0x000000080c0c7812 */ /* 0x000fc400078ef80a */
[--C-:B------:R-:W-:Y:S02]  /*0250*/  SHF.R.U32.HI R0, RZ, 0x9, R7.reuse ;  /* 0x00000009ff007819 */ /* 0x100fe40000011607 */
[C-C-:B------:R-:W-:Y:S02]  /*0260*/  SHF.R.U64 R10, R6.reuse, 0x14, R7.reuse ;  /* 0x00000014060a7819 */ /* 0x140fe40000001207 */
[----:B------:R-:W-:Y:S02]  /*0270*/  SHF.R.U64 R9, R6, 0x19, R7 ;  /* 0x0000001906097819 */ /* 0x000fe40000001207 */
[----:B------:R-:W-:Y:S02]  /*0280*/  LOP3.LUT R12, R12, 0x2, R15, 0xf8, !PT ;  /* 0x000000020c0c7812 */ /* 0x000fe400078ef80f */
[----:B------:R-:W-:Y:S02]  /*0290*/  LOP3.LUT R16, R16, 0x1, RZ, 0xc, !PT ;  /* 0x0000000110107812 */ /* 0x000fe400078e0cff */
[----:B------:R-:W-:-:S02]  /*02a0*/  LOP3.LUT R17, R17, R10, R0, 0xfe, !PT ;  /* 0x0000000a11117212 */ /* 0x000fc400078efe00 */
[----:B------:R-:W-:Y:S01]  /*02b0*/  LOP3.LUT R12, R12, 0x2000, R9, 0xf8, !PT ;  /* 0x000020000c0c7812 */ /* 0x000fe200078ef809 */
[----:B------:R-:W-:Y:S01]  /*02c0*/  IMAD.SHL.U32 R9, R6, 0x40000, RZ ;  /* 0x0004000006097824 */ /* 0x000fe200078e00ff */
[----:B------:R-:W-:Y:S02]  /*02d0*/  LOP3.LUT R10, R16, R15, RZ, 0xc0, !PT ;  /* 0x0000000f100a7212 */ /* 0x000fe400078ec0ff */
[--C-:B------:R-:W-:Y:S02]  /*02e0*/  SHF.R.U64 R15, R6, 0xc, R7.reuse ;  /* 0x0000000c060f7819 */ /* 0x100fe40000001207 */
[----:B------:R-:W-:Y:S01]  /*02f0*/  SHF.R.U32.HI R0, RZ, 0x18, R7 ;  /* 0x00000018ff007819 */ /* 0x000fe20000011607 */
[----:B------:R-:W-:Y:S01]  /*0300*/  IMAD.SHL.U32 R14, R10, 0x100, RZ ;  /* 0x000001000a0e7824 */ /* 0x000fe200078e00ff */
[----:B------:R-:W-:Y:S02]  /*0310*/  LOP3.LUT R12, R12, 0x80000, R9, 0xf8, !PT ;  /* 0x000800000c0c7812 */ /* 0x000fe400078ef809 */
[----:B------:R-:W-:-:S02]  /*0320*/  LOP3.LUT R17, R17, 0x1, R6, 0xc8, !PT ;  /* 0x0000000111117812 */ /* 0x000fc400078ec806 */
[----:B------:R-:W-:Y:S02]  /*0330*/  SHF.R.U32.HI R9, RZ, 0x14, R7 ;  /* 0x00000014ff097819 */ /* 0x000fe40000011607 */
[----:B------:R-:W-:Y:S02]  /*0340*/  LOP3.LUT R0, R16, R15, R0, 0x40, !PT ;  /* 0x0000000f10007212 */ /* 0x000fe400078e4000 */
[----:B------:R-:W-:Y:S02]  /*0350*/  LOP3.LUT R17, R14, R12, R17, 0xfe, !PT ;  /* 0x0000000c0e117212 */ /* 0x000fe400078efe11 */
[----:B------:R-:W-:Y:S01]  /*0360*/  LOP3.LUT R12, R11, R6, R9, 0x10, !PT ;  /* 0x000000060b0c7212 */ /* 0x000fe200078e1009 */
[----:B------:R-:W-:Y:S01]  /*0370*/  IMAD.SHL.U32 R14, R0, 0x200, RZ ;  /* 0x00000200000e7824 */ /* 0x000fe200078e00ff */
[C-C-:B------:R-:W-:Y:S02]  /*0380*/  SHF.R.U64 R15, R6.reuse, 0x7, R7.reuse ;  /* 0x00000007060f7819 */ /* 0x140fe40000001207 */
[----:B------:R-:W-:Y:S01]  /*0390*/  SHF.R.U64 R20, R6, 0x5, R7 ;  /* 0x0000000506147819 */ /* 0x000fe20000001207 */
[----:B------:R-:W-:Y:S01]  /*03a0*/  IMAD.U32 R12, R12, 0x10000, RZ ;  /* 0x000100000c0c7824 */ /* 0x000fe200078e00ff */
[----:B------:R-:W-:-:S02]  /*03b0*/  LOP3.LUT R17, R17, R14, RZ, 0xfc, !PT ;  /* 0x0000000e11117212 */ /* 0x000fc400078efcff */
[--C-:B------:R-:W-:Y:S02]  /*03c0*/  SHF.R.U64 R16, R6, 0x6, R7.reuse ;  /* 0x0000000606107819 */ /* 0x100fe40000001207 */
[----:B------:R-:W-:Y:S02]  /*03d0*/  LOP3.LUT R17, R17, 0x10000, R12, 0xf8, !PT ;  /* 0x0001000011117812 */ /* 0x000fe400078ef80c */
[--C-:B------:R-:W-:Y:S02]  /*03e0*/  SHF.R.U32.HI R12, RZ, 0x19, R7.reuse ;  /* 0x00000019ff0c7819 */ /* 0x100fe40000011607 */
[--C-:B------:R-:W-:Y:S02]  /*03f0*/  SHF.R.U32.HI R21, RZ, 0x1d, R7.reuse ;  /* 0x0000001dff157819 */ /* 0x100fe40000011607 */
[----:B------:R-:W-:Y:S02]  /*0400*/  LOP3.LUT R25, R12, R15, RZ, 0x30, !PT ;  /* 0x0000000f0c197212 */ /* 0x000fe400078e30ff */
[----:B------:R-:W-:-:S02]  /*0410*/  SHF.R.U64 R14, R6, 0x3, R7 ;  /* 0x00000003060e7819 */ /* 0x000fc40000001207 */
[--C-:B------:R-:W-:Y:S02]  /*0420*/  SHF.R.U64 R23, R6, 0x4, R7.reuse ;  /* 0x0000000406177819 */ /* 0x100fe40000001207 */
[----:B------:R-:W-:Y:S02]  /*0430*/  SHF.R.U32.HI R19, RZ, 0x1b, R7 ;  /* 0x0000001bff137819 */ /* 0x000fe40000011607 */
[----:B------:R-:W-:Y:S02]  /*0440*/  LOP3.LUT R22, R20, R13, R8, 0xe, !PT ;  /* 0x0000000d14167212 */ /* 0x000fe400078e0e08 */
[----:B------:R-:W-:Y:S02]  /*0450*/  LOP3.LUT R13, R25, 0x1, R20, 0x40, !PT ;  /* 0x00000001190d7812 */ /* 0x000fe400078e4014 */
[----:B------:R-:W-:Y:S02]  /*0460*/  LOP3.LUT R27, R16, R15, RZ, 0x30, !PT ;  /* 0x0000000f101b7212 */ /* 0x000fe400078e30ff */
[----:B------:R-:W-:Y:S01]  /*0470*/  LOP3.LUT R18, R14, R23, RZ, 0xfc, !PT ;  /* 0x000000170e127212 */ /* 0x000fe200078efcff */
[----:B------:R-:W-:Y:S01]  /*0480*/  IMAD.SHL.U32 R24, R13, 0x10, RZ ;  /* 0x000000100d187824 */ /* 0x000fe200078e00ff */
[----:B------:R-:W-:-:S02]  /*0490*/  LOP3.LUT R25, R21, R12, RZ, 0x30, !PT ;  /* 0x0000000c15197212 */ /* 0x000fc400078e30ff */
[----:B------:R-:W-:Y:S02]  /*04a0*/  LOP3.LUT R23, R19, R12, RZ, 0x30, !PT ;  /* 0x0000000c13177212 */ /* 0x000fe400078e30ff */
[----:B------:R-:W-:Y:S02]  /*04b0*/  LOP3.LUT R26, R27, 0x1, R20, 0x40, !PT ;  /* 0x000000011b1a7812 */ /* 0x000fe400078e4014 */
[--C-:B------:R-:W-:Y:S02]  /*04c0*/  LOP3.LUT R16, R25, 0x1, R14.reuse, 0x40, !PT ;  /* 0x0000000119107812 */ /* 0x100fe400078e400e */
[----:B------:R-:W-:Y:S02]  /*04d0*/  SHF.R.U64 R11, R6, 0x17, R7 ;  /* 0x00000017060b7819 */ /* 0x000fe40000001207 */
[----:B------:R-:W-:Y:S02]  /*04e0*/  LOP3.LUT R14, R23, 0x1, R14, 0x40, !PT ;  /* 0x00000001170e7812 */ /* 0x000fe400078e400e */
[----:B------:R-:W-:-:S02]  /*04f0*/  LOP3.LUT R23, R17, R24, R26, 0xfe, !PT ;  /* 0x0000001811177212 */ /* 0x000fc400078efe1a */
[----:B------:R-:W-:Y:S02]  /*0500*/  LOP3.LUT R20, R11, R20, RZ, 0x30, !PT ;  /* 0x000000140b147212 */ /* 0x000fe400078e30ff */
[--C-:B------:R-:W-:Y:S01]  /*0510*/  LOP3.LUT R17, R22, 0x1, R15.reuse, 0x40, !PT ;  /* 0x0000000116117812 */ /* 0x100fe200078e400f */
[----:B------:R-:W-:Y:S01]  /*0520*/  IMAD.SHL.U32 R22, R14, 0x20, RZ ;  /* 0x000000200e167824 */ /* 0x000fe200078e00ff */
[----:B------:R-:W-:Y:S02]  /*0530*/  LOP3.LUT R15, R20, 0x1, R15, 0x40, !PT ;  /* 0x00000001140f7812 */ /* 0x000fe400078e400f */
[-C--:B------:R-:W-:Y:S02]  /*0540*/  LOP3.LUT R21, R21, R18.reuse, RZ, 0x30, !PT ;  /* 0x0000001215157212 */ /* 0x080fe400078e30ff */
[----:B------:R-:W-:Y:S02]  /*0550*/  LOP3.LUT R19, R19, R18, RZ, 0x30, !PT ;  /* 0x0000001213137212 */ /* 0x000fe400078e30ff */
[----:B------:R-:W-:Y:S01]  /*0560*/  LOP3.LUT R20, R23, R22, R16, 0xfe, !PT ;  /* 0x0000001617147212 */ /* 0x000fe200078efe10 */
[----:B------:R-:W-:Y:S01]  /*0570*/  IMAD.SHL.U32 R22, R15, 0x40, RZ ;  /* 0x000000400f167824 */ /* 0x000fe200078e00ff */
[----:B------:R-:W-:-:S02]  /*0580*/  SHF.R.U64 R18, R6, 0x10, R7 ;  /* 0x0000001006127819 */ /* 0x000fc40000001207 */
[C-C-:B------:R-:W-:Y:S02]  /*0590*/  SHF.R.U64 R16, R6.reuse, 0x18, R7.reuse ;  /* 0x0000001806107819 */ /* 0x140fe40000001207 */
[----:B------:R-:W-:Y:S02]  /*05a0*/  SHF.R.U64 R6, R6, 0x16, R7 ;  /* 0x0000001606067819 */ /* 0x000fe40000001207 */
[--C-:B------:R-:W-:Y:S02]  /*05b0*/  LOP3.LUT R7, R21, 0x1, R12.reuse, 0x40, !PT ;  /* 0x0000000115077812 */ /* 0x100fe400078e400c */
[----:B------:R-:W-:Y:S02]  /*05c0*/  LOP3.LUT R12, R19, 0x1, R12, 0x40, !PT ;  /* 0x00000001130c7812 */ /* 0x000fe400078e400c */
[----:B------:R-:W-:Y:S02]  /*05d0*/  LOP3.LUT R20, R20, R22, R17, 0xfe, !PT ;  /* 0x0000001614147212 */ /* 0x000fe400078efe11 */
[----:B------:R-:W-:Y:S01]  /*05e0*/  SHF.L.U64.HI R19, R13, 0x4, RZ ;  /* 0x000000040d137819 */ /* 0x000fe200000102ff */
[----:B------:R-:W-:Y:S01]  /*05f0*/  IMAD.SHL.U32 R13, R12, 0x80, RZ ;  /* 0x000000800c0d7824 */ /* 0x000fe200078e00ff */
[----:B------:R-:W-:-:S02]  /*0600*/  SHF.L.U64.HI R17, R10, 0x8, RZ ;  /* 0x000000080a117819 */ /* 0x000fc400000102ff */
[----:B------:R-:W-:Y:S02]  /*0610*/  SHF.L.U64.HI R0, R0, 0x9, RZ ;  /* 0x0000000900007819 */ /* 0x000fe400000102ff */
[--C-:B------:R-:W-:Y:S02]  /*0620*/  LOP3.LUT R18, R18, 0x1, R9.reuse, 0x40, !PT ;  /* 0x0000000112127812 */ /* 0x100fe400078e4009 */
[----:B------:R-:W-:Y:S02]  /*0630*/  LOP3.LUT R10, R8, 0x1, R9, 0x40, !PT ;  /* 0x00000001080a7812 */ /* 0x000fe400078e4009 */
[----:B------:R-:W-:Y:S01]  /*0640*/  LOP3.LUT R9, R19, R17, R0, 0xfe, !PT ;  /* 0x0000001113097212 */ /* 0x000fe200078efe00 */
[----:B------:R-:W-:Y:S01]  /*0650*/  IMAD.SHL.U32 R8, R18, 0x4000, RZ ;  /* 0x0000400012087824 */ /* 0x000fe200078e00ff */
[----:B------:R-:W-:Y:S02]  /*0660*/  LOP3.LUT R7, R20, R13, R7, 0xfe, !PT ;  /* 0x0000000d14077212 */ /* 0x000fe400078efe07 */
[----:B------:R-:W-:-:S02]  /*0670*/  LOP3.LUT R0, R11, R6, R16, 0x20, !PT ;  /* 0x000000060b007212 */ /* 0x000fc400078e2010 */
[----:B------:R-:W-:Y:S02]  /*0680*/  SHF.L.U64.HI R13, R14, 0x5, RZ ;  /* 0x000000050e0d7819 */ /* 0x000fe400000102ff */
[----:B------:R-:W-:Y:S01]  /*0690*/  SHF.L.U64.HI R14, R15, 0x6, RZ ;  /* 0x000000060f0e7819 */ /* 0x000fe200000102ff */
[----:B------:R-:W-:Y:S01]  /*06a0*/  IMAD.SHL.U32 R0, R0, 0x8000, RZ ;  /* 0x0000800000007824 */ /* 0x000fe200078e00ff */
[----:B------:R-:W-:Y:S02]  /*06b0*/  LOP3.LUT R7, R7, R8, R10, 0xfe, !PT ;  /* 0x0000000807077212 */ /* 0x000fe400078efe0a */
[----:B------:R-:W-:Y:S02]  /*06c0*/  LOP3.LUT R9, R14, R9, R13, 0xfe, !PT ;  /* 0x000000090e097212 */ /* 0x000fe400078efe0d */
[----:B------:R-:W-:Y:S02]  /*06d0*/  SHF.L.U64.HI R6, R18, 0xe, RZ ;  /* 0x0000000e12067819 */ /* 0x000fe400000102ff */
[----:B------:R-:W-:-:S02]  /*06e0*/  SHF.L.U64.HI R12, R12, 0x7, RZ ;  /* 0x000000070c0c7819 */ /* 0x000fc400000102ff */
[----:B------:R-:W-:Y:S02]  /*06f0*/  LOP3.LUT R7, R7, 0x8000, R0, 0xf8, !PT ;  /* 0x0000800007077812 */ /* 0x000fe400078ef800 */
[----:B------:R-:W-:Y:S02]  /*0700*/  LOP3.LUT R9, R6, R9, R12, 0xfe, !PT ;  /* 0x0000000906097212 */ /* 0x000fe400078efe0c */
[----:B---3--:R-:W-:Y:S02]  /*0710*/  LOP3.LUT R4, R4, 0x8, R7, 0xf6, !PT ;  /* 0x0000000804047812 */ /* 0x008fe400078ef607 */
[----:B------:R-:W-:-:S05]  /*0720*/  LOP3.LUT R5, R9, R5, RZ, 0xfc, !PT ;  /* 0x0000000509057212 */ /* 0x000fca00078efcff */
[----:B------:R-:W-:Y:S01]  /*0730*/  STG.E.64 desc[UR4][R2.64], R4 ;  /* 0x0000000402007986 */ /* 0x000fe2000c101b04 */
[----:B------:R-:W-:Y:S05]  /*0740*/  EXIT ;  /* 0x000000000000794d */ /* 0x000fea0003800000 */
.L_x_19:
        /* <DEDUP_REMOVED lines=11> */
.L_x_39:


//--------------------- .nv.shared.reserved.0     --------------------------
	.section	.nv.shared.reserved.0,"aw",@nobits
	.weak		__nv_reservedSMEM_offset_0_alias
	.size		__nv_reservedSMEM_offset_0_alias, 0, 64
	.other		__nv_reservedSMEM_offset_0_alias,@"STO_CUDA_RESERVED_SHARED STV_DEFAULT"
__nv_reservedSMEM_offset_0_alias:
	.zero		0
	.zero		64


//--------------------- .nv.constant0._Z12passo_tlf_18P10ulonglong3S0_y --------------------------
	.section	.nv.constant0._Z12passo_tlf_18P10ulonglong3S0_y,"a",@progbits
	.sectionflags	@""
	.align	4
.nv.constant0._Z12passo_tlf_18P10ulonglong3S0_y:
	.zero		920


//--------------------- .nv.constant0._Z13passo_bool_18P10ulonglong3S0_y --------------------------
	.section	.nv.constant0._Z13passo_bool_18P10ulonglong3S0_y,"a",@progbits
	.sectionflags	@""
	.align	4
.nv.constant0._Z13passo_bool_18P10ulonglong3S0_y:
	.zero		920


//--------------------- .nv.constant0._Z12passo_tlf_17P10ulonglong3S0_y --------------------------
	.section	.nv.constant0._Z12passo_tlf_17P10ulonglong3S0_y,"a",@progbits
	.sectionflags	@""
	.align	4
.nv.constant0._Z12passo_tlf_17P10ulonglong3S0_y:
	.zero		920


//--------------------- .nv.constant0._Z13passo_bool_17P10ulonglong3S0_y --------------------------
	.section	.nv.constant0._Z13passo_bool_17P10ulonglong3S0_y,"a",@progbits
	.sectionflags	@""
	.align	4
.nv.constant0._Z13passo_bool_17P10ulonglong3S0_y:
	.zero		920


//--------------------- .nv.constant0._Z12passo_tlf_15P10ulonglong3S0_y --------------------------
	.section	.nv.constant0._Z12passo_tlf_15P10ulonglong3S0_y,"a",@progbits
	.sectionflags	@""
	.align	4
.nv.constant0._Z12passo_tlf_15P10ulonglong3S0_y:
	.zero		920


//--------------------- .nv.constant0._Z13passo_bool_15P10ulonglong3S0_y --------------------------
	.section	.nv.constant0._Z13passo_bool_15P10ulonglong3S0_y,"a",@progbits
	.sectionflags	@""
	.align	4
.nv.constant0._Z13passo_bool_15P10ulonglong3S0_y:
	.zero		920


//--------------------- .nv.constant0._Z12passo_tlf_14P10ulonglong3S0_y --------------------------
	.section	.nv.constant0._Z12passo_tlf_14P10ulonglong3S0_y,"a",@progbits
	.sectionflags	@""
	.align	4
.nv.constant0._Z12passo_tlf_14P10ulonglong3S0_y:
	.zero		920


//--------------------- .nv.constant0._Z13passo_bool_14P10ulonglong3S0_y --------------------------
	.section	.nv.constant0._Z13passo_bool_14P10ulonglong3S0_y,"a",@progbits
	.sectionflags	@""
	.align	4
.nv.constant0._Z13passo_bool_14P10ulonglong3S0_y:
	.zero		920


//--------------------- .nv.constant0._Z12passo_tlf_13P10ulonglong3S0_y --------------------------
	.section	.nv.constant0._Z12passo_tlf_13P10ulonglong3S0_y,"a",@progbits
	.sectionflags	@""
	.align	4
.nv.constant0._Z12passo_tlf_13P10ulonglong3S0_y:
	.zero		920


//--------------------- .nv.constant0._Z13passo_bool_13P10ulonglong3S0_y --------------------------
	.section	.nv.constant0._Z13passo_bool_13P10ulonglong3S0_y,"a",@progbits
	.sectionflags	@""
	.align	4
.nv.constant0._Z13passo_bool_13P10ulonglong3S0_y:
	.zero		920


//--------------------- .nv.constant0._Z12passo_tlf_12P10ulonglong3S0_y --------------------------
	.section	.nv.constant0._Z12passo_tlf_12P10ulonglong3S0_y,"a",@progbits
	.sectionflags	@""
	.align	4
.nv.constant0._Z12passo_tlf_12P10ulonglong3S0_y:
	.zero		920


//--------------------- .nv.constant0._Z13passo_bool_12P10ulonglong3S0_y --------------------------
	.section	.nv.constant0._Z13passo_bool_12P10ulonglong3S0_y,"a",@progbits
	.sectionflags	@""
	.align	4
.nv.constant0._Z13passo_bool_12P10ulonglong3S0_y:
	.zero		920


//--------------------- .nv.constant0._Z12passo_tlf_11P10ulonglong3S0_y --------------------------
	.section	.nv.constant0._Z12passo_tlf_11P10ulonglong3S0_y,"a",@progbits
	.sectionflags	@""
	.align	4
.nv.constant0._Z12passo_tlf_11P10ulonglong3S0_y:
	.zero		920


//--------------------- .nv.constant0._Z13passo_bool_11P10ulonglong3S0_y --------------------------
	.section	.nv.constant0._Z13passo_bool_11P10ulonglong3S0_y,"a",@progbits
	.sectionflags	@""
	.align	4
.nv.constant0._Z13passo_bool_11P10ulonglong3S0_y:
	.zero		920


//--------------------- .nv.constant0._Z19passo_tlf_10_parte3P10ulonglong3S0_y --------------------------
	.section	.nv.constant0._Z19passo_tlf_10_parte3P10ulonglong3S0_y,"a",@progbits
	.sectionflags	@""
	.align	4
.nv.constant0._Z19passo_tlf_10_parte3P10ulonglong3S0_y:
	.zero		920


//--------------------- .nv.constant0._Z19passo_tlf_10_parte2P10ulonglong3S0_y --------------------------
	.section	.nv.constant0._Z19passo_tlf_10_parte2P10ulonglong3S0_y,"a",@progbits
	.sectionflags	@""
	.align	4
.nv.constant0._Z19passo_tlf_10_parte2P10ulonglong3S0_y:
	.zero		920


//--------------------- .nv.constant0._Z19passo_tlf_10_parte1P10ulonglong3S0_y --------------------------
	.section	.nv.constant0._Z19passo_tlf_10_parte1P10ulonglong3S0_y,"a",@progbits
	.sectionflags	@""
	.align	4
.nv.constant0._Z19passo_tlf_10_parte1P10ulonglong3S0_y:
	.zero		920


//--------------------- .nv.constant0._Z20passo_bool_10_parte3P10ulonglong3S0_y --------------------------
	.section	.nv.constant0._Z20passo_bool_10_parte3P10ulonglong3S0_y,"a",@progbits
	.sectionflags	@""
	.align	4
.nv.constant0._Z20passo_bool_10_parte3P10ulonglong3S0_y:
	.zero		920


//--------------------- .nv.constant0._Z20passo_bool_10_parte2P10ulonglong3S0_y --------------------------
	.section	.nv.constant0._Z20passo_bool_10_parte2P10ulonglong3S0_y,"a",@progbits
	.sectionflags	@""
	.align	4
.nv.constant0._Z20passo_bool_10_parte2P10ulonglong3S0_y:
	.zero		920


//--------------------- .nv.constant0._Z20passo_bool_10_parte1P10ulonglong3S0_y --------------------------
	.section	.nv.constant0._Z20passo_bool_10_parte1P10ulonglong3S0_y,"a",@progbits
	.sectionflags	@""
	.align	4
.nv.constant0._Z20passo_bool_10_parte1P10ulonglong3S0_y:
	.zero		920


//--------------------- SYMBOLS --------------------------

	.type		.nv.reservedSmem.offset0,@object
	.size		.nv.reservedSmem.offset0,0x4
